//
// Generated by NVIDIA NVVM Compiler
//
// Compiler Build ID: CL-36424714
// Cuda compilation tools, release 13.0, V13.0.88
// Based on NVVM 20.0.0
//

.version 9.0
.target sm_100
.address_size 64

	// .globl	_Z10mysgemm_v5iiifPKfS0_fPf
// _ZZ10mysgemm_v5iiifPKfS0_fPfE3sa5 has been demoted
// _ZZ10mysgemm_v5iiifPKfS0_fPfE3sb5 has been demoted
// _ZZ14mysgemm_v5_anoiiifPKfS0_fPfE3sa5 has been demoted
// _ZZ14mysgemm_v5_anoiiifPKfS0_fPfE11sb5_padding has been demoted
// _ZZ15mysgemm_v5_ano2iiifPKfS0_fPfE3sa5 has been demoted
// _ZZ15mysgemm_v5_ano2iiifPKfS0_fPfE11sb5_padding has been demoted
// _ZZ18mysgemm_v5_ano_proiiifPKfS0_fPfE3sa5 has been demoted
// _ZZ18mysgemm_v5_ano_proiiifPKfS0_fPfE11sb5_padding has been demoted
// _ZZ19mysgemm_v5_ano2_proiiifPKfS0_fPfE3sa5 has been demoted
// _ZZ19mysgemm_v5_ano2_proiiifPKfS0_fPfE3sb5 has been demoted

.visible .entry _Z10mysgemm_v5iiifPKfS0_fPf(
	.param .u32 _Z10mysgemm_v5iiifPKfS0_fPf_param_0,
	.param .u32 _Z10mysgemm_v5iiifPKfS0_fPf_param_1,
	.param .u32 _Z10mysgemm_v5iiifPKfS0_fPf_param_2,
	.param .f32 _Z10mysgemm_v5iiifPKfS0_fPf_param_3,
	.param .u64 .ptr .align 1 _Z10mysgemm_v5iiifPKfS0_fPf_param_4,
	.param .u64 .ptr .align 1 _Z10mysgemm_v5iiifPKfS0_fPf_param_5,
	.param .f32 _Z10mysgemm_v5iiifPKfS0_fPf_param_6,
	.param .u64 .ptr .align 1 _Z10mysgemm_v5iiifPKfS0_fPf_param_7
)
.maxntid 256
{
	.reg .pred 	%p<3>;
	.reg .b32 	%r<39>;
	.reg .b32 	%f<329>;
	.reg .b64 	%rd<33>;
	// demoted variable
	.shared .align 4 .b8 _ZZ10mysgemm_v5iiifPKfS0_fPfE3sa5[4096];
	// demoted variable
	.shared .align 4 .b8 _ZZ10mysgemm_v5iiifPKfS0_fPfE3sb5[4096];
	ld.param.u32 	%r10, [_Z10mysgemm_v5iiifPKfS0_fPf_param_0];
	ld.param.u32 	%r11, [_Z10mysgemm_v5iiifPKfS0_fPf_param_2];
	ld.param.f32 	%f13, [_Z10mysgemm_v5iiifPKfS0_fPf_param_3];
	ld.param.u64 	%rd12, [_Z10mysgemm_v5iiifPKfS0_fPf_param_4];
	ld.param.u64 	%rd10, [_Z10mysgemm_v5iiifPKfS0_fPf_param_5];
	ld.param.f32 	%f14, [_Z10mysgemm_v5iiifPKfS0_fPf_param_6];
	ld.param.u64 	%rd11, [_Z10mysgemm_v5iiifPKfS0_fPf_param_7];
	cvta.to.global.u64 	%rd13, %rd12;
	mov.u32 	%r1, %tid.x;
	mov.u32 	%r12, %ctaid.x;
	mov.u32 	%r13, %ctaid.y;
	shl.b32 	%r14, %r1, 2;
	and.b32  	%r2, %r14, 28;
	shr.u32 	%r3, %r1, 3;
	shl.b32 	%r4, %r12, 5;
	mul.wide.s32 	%rd14, %r4, 4;
	add.s64 	%rd32, %rd13, %rd14;
	shl.b32 	%r5, %r13, 5;
	setp.lt.s32 	%p1, %r11, 1;
	mov.f32 	%f325, 0f00000000;
	mov.f32 	%f326, %f325;
	mov.f32 	%f327, %f325;
	mov.f32 	%f328, %f325;
	@%p1 bra 	$L__BB0_3;
	mul.lo.s32 	%r16, %r11, %r5;
	mul.lo.s32 	%r17, %r10, %r3;
	add.s32 	%r18, %r17, %r2;
	shl.b32 	%r19, %r2, 2;
	shl.b32 	%r20, %r3, 7;
	or.b32  	%r21, %r20, %r19;
	mov.u32 	%r22, _ZZ10mysgemm_v5iiifPKfS0_fPfE3sa5;
	add.s32 	%r6, %r22, %r21;
	mad.lo.s32 	%r23, %r11, %r3, %r2;
	shl.b32 	%r24, %r3, 2;
	shl.b32 	%r25, %r2, 7;
	or.b32  	%r26, %r25, %r24;
	mov.u32 	%r27, _ZZ10mysgemm_v5iiifPKfS0_fPfE3sb5;
	add.s32 	%r7, %r27, %r26;
	shl.b32 	%r28, %r10, 5;
	mul.wide.s32 	%rd2, %r18, 4;
	mul.wide.s32 	%rd3, %r28, 4;
	and.b32  	%r29, %r1, 7;
	mul.wide.u32 	%rd15, %r29, 16;
	mul.wide.s32 	%rd16, %r17, 4;
	add.s64 	%rd17, %rd15, %rd16;
	add.s64 	%rd4, %rd17, 8;
	mul.wide.s32 	%rd18, %r16, 4;
	mul.wide.u32 	%rd19, %r23, 4;
	add.s64 	%rd20, %rd18, %rd19;
	cvta.to.global.u64 	%rd21, %rd10;
	add.s64 	%rd22, %rd20, %rd21;
	add.s64 	%rd31, %rd22, 8;
	mov.f32 	%f328, 0f00000000;
	mov.b32 	%r38, 0;
	mov.f32 	%f327, %f328;
	mov.f32 	%f326, %f328;
	mov.f32 	%f325, %f328;
$L__BB0_2:
	add.s64 	%rd23, %rd32, %rd2;
	ld.global.f32 	%f17, [%rd23];
	st.shared.f32 	[%r6], %f17;
	add.s64 	%rd24, %rd32, %rd4;
	ld.global.f32 	%f18, [%rd24+-4];
	st.shared.f32 	[%r6+4], %f18;
	ld.global.f32 	%f19, [%rd24];
	st.shared.f32 	[%r6+8], %f19;
	ld.global.f32 	%f20, [%rd24+4];
	st.shared.f32 	[%r6+12], %f20;
	ld.global.f32 	%f21, [%rd31+-8];
	st.shared.f32 	[%r7], %f21;
	ld.global.f32 	%f22, [%rd31+-4];
	st.shared.f32 	[%r7+128], %f22;
	ld.global.f32 	%f23, [%rd31];
	st.shared.f32 	[%r7+256], %f23;
	ld.global.f32 	%f24, [%rd31+4];
	st.shared.f32 	[%r7+384], %f24;
	bar.sync 	0;
	shl.b32 	%r30, %r3, 2;
	mov.u32 	%r31, _ZZ10mysgemm_v5iiifPKfS0_fPfE3sb5;
	add.s32 	%r32, %r31, %r30;
	ld.shared.f32 	%f25, [%r32];
	shl.b32 	%r33, %r2, 2;
	mov.u32 	%r34, _ZZ10mysgemm_v5iiifPKfS0_fPfE3sa5;
	add.s32 	%r35, %r34, %r33;
	ld.shared.f32 	%f26, [%r35];
	fma.rn.f32 	%f27, %f25, %f26, %f328;
	ld.shared.f32 	%f28, [%r35+4];
	fma.rn.f32 	%f29, %f25, %f28, %f327;
	ld.shared.f32 	%f30, [%r35+8];
	fma.rn.f32 	%f31, %f25, %f30, %f326;
	ld.shared.f32 	%f32, [%r35+12];
	fma.rn.f32 	%f33, %f25, %f32, %f325;
	ld.shared.f32 	%f34, [%r32+128];
	ld.shared.f32 	%f35, [%r35+128];
	fma.rn.f32 	%f36, %f34, %f35, %f27;
	ld.shared.f32 	%f37, [%r35+132];
	fma.rn.f32 	%f38, %f34, %f37, %f29;
	ld.shared.f32 	%f39, [%r35+136];
	fma.rn.f32 	%f40, %f34, %f39, %f31;
	ld.shared.f32 	%f41, [%r35+140];
	fma.rn.f32 	%f42, %f34, %f41, %f33;
	ld.shared.f32 	%f43, [%r32+256];
	ld.shared.f32 	%f44, [%r35+256];
	fma.rn.f32 	%f45, %f43, %f44, %f36;
	ld.shared.f32 	%f46, [%r35+260];
	fma.rn.f32 	%f47, %f43, %f46, %f38;
	ld.shared.f32 	%f48, [%r35+264];
	fma.rn.f32 	%f49, %f43, %f48, %f40;
	ld.shared.f32 	%f50, [%r35+268];
	fma.rn.f32 	%f51, %f43, %f50, %f42;
	ld.shared.f32 	%f52, [%r32+384];
	ld.shared.f32 	%f53, [%r35+384];
	fma.rn.f32 	%f54, %f52, %f53, %f45;
	ld.shared.f32 	%f55, [%r35+388];
	fma.rn.f32 	%f56, %f52, %f55, %f47;
	ld.shared.f32 	%f57, [%r35+392];
	fma.rn.f32 	%f58, %f52, %f57, %f49;
	ld.shared.f32 	%f59, [%r35+396];
	fma.rn.f32 	%f60, %f52, %f59, %f51;
	ld.shared.f32 	%f61, [%r32+512];
	ld.shared.f32 	%f62, [%r35+512];
	fma.rn.f32 	%f63, %f61, %f62, %f54;
	ld.shared.f32 	%f64, [%r35+516];
	fma.rn.f32 	%f65, %f61, %f64, %f56;
	ld.shared.f32 	%f66, [%r35+520];
	fma.rn.f32 	%f67, %f61, %f66, %f58;
	ld.shared.f32 	%f68, [%r35+524];
	fma.rn.f32 	%f69, %f61, %f68, %f60;
	ld.shared.f32 	%f70, [%r32+640];
	ld.shared.f32 	%f71, [%r35+640];
	fma.rn.f32 	%f72, %f70, %f71, %f63;
	ld.shared.f32 	%f73, [%r35+644];
	fma.rn.f32 	%f74, %f70, %f73, %f65;
	ld.shared.f32 	%f75, [%r35+648];
	fma.rn.f32 	%f76, %f70, %f75, %f67;
	ld.shared.f32 	%f77, [%r35+652];
	fma.rn.f32 	%f78, %f70, %f77, %f69;
	ld.shared.f32 	%f79, [%r32+768];
	ld.shared.f32 	%f80, [%r35+768];
	fma.rn.f32 	%f81, %f79, %f80, %f72;
	ld.shared.f32 	%f82, [%r35+772];
	fma.rn.f32 	%f83, %f79, %f82, %f74;
	ld.shared.f32 	%f84, [%r35+776];
	fma.rn.f32 	%f85, %f79, %f84, %f76;
	ld.shared.f32 	%f86, [%r35+780];
	fma.rn.f32 	%f87, %f79, %f86, %f78;
	ld.shared.f32 	%f88, [%r32+896];
	ld.shared.f32 	%f89, [%r35+896];
	fma.rn.f32 	%f90, %f88, %f89, %f81;
	ld.shared.f32 	%f91, [%r35+900];
	fma.rn.f32 	%f92, %f88, %f91, %f83;
	ld.shared.f32 	%f93, [%r35+904];
	fma.rn.f32 	%f94, %f88, %f93, %f85;
	ld.shared.f32 	%f95, [%r35+908];
	fma.rn.f32 	%f96, %f88, %f95, %f87;
	ld.shared.f32 	%f97, [%r32+1024];
	ld.shared.f32 	%f98, [%r35+1024];
	fma.rn.f32 	%f99, %f97, %f98, %f90;
	ld.shared.f32 	%f100, [%r35+1028];
	fma.rn.f32 	%f101, %f97, %f100, %f92;
	ld.shared.f32 	%f102, [%r35+1032];
	fma.rn.f32 	%f103, %f97, %f102, %f94;
	ld.shared.f32 	%f104, [%r35+1036];
	fma.rn.f32 	%f105, %f97, %f104, %f96;
	ld.shared.f32 	%f106, [%r32+1152];
	ld.shared.f32 	%f107, [%r35+1152];
	fma.rn.f32 	%f108, %f106, %f107, %f99;
	ld.shared.f32 	%f109, [%r35+1156];
	fma.rn.f32 	%f110, %f106, %f109, %f101;
	ld.shared.f32 	%f111, [%r35+1160];
	fma.rn.f32 	%f112, %f106, %f111, %f103;
	ld.shared.f32 	%f113, [%r35+1164];
	fma.rn.f32 	%f114, %f106, %f113, %f105;
	ld.shared.f32 	%f115, [%r32+1280];
	ld.shared.f32 	%f116, [%r35+1280];
	fma.rn.f32 	%f117, %f115, %f116, %f108;
	ld.shared.f32 	%f118, [%r35+1284];
	fma.rn.f32 	%f119, %f115, %f118, %f110;
	ld.shared.f32 	%f120, [%r35+1288];
	fma.rn.f32 	%f121, %f115, %f120, %f112;
	ld.shared.f32 	%f122, [%r35+1292];
	fma.rn.f32 	%f123, %f115, %f122, %f114;
	ld.shared.f32 	%f124, [%r32+1408];
	ld.shared.f32 	%f125, [%r35+1408];
	fma.rn.f32 	%f126, %f124, %f125, %f117;
	ld.shared.f32 	%f127, [%r35+1412];
	fma.rn.f32 	%f128, %f124, %f127, %f119;
	ld.shared.f32 	%f129, [%r35+1416];
	fma.rn.f32 	%f130, %f124, %f129, %f121;
	ld.shared.f32 	%f131, [%r35+1420];
	fma.rn.f32 	%f132, %f124, %f131, %f123;
	ld.shared.f32 	%f133, [%r32+1536];
	ld.shared.f32 	%f134, [%r35+1536];
	fma.rn.f32 	%f135, %f133, %f134, %f126;
	ld.shared.f32 	%f136, [%r35+1540];
	fma.rn.f32 	%f137, %f133, %f136, %f128;
	ld.shared.f32 	%f138, [%r35+1544];
	fma.rn.f32 	%f139, %f133, %f138, %f130;
	ld.shared.f32 	%f140, [%r35+1548];
	fma.rn.f32 	%f141, %f133, %f140, %f132;
	ld.shared.f32 	%f142, [%r32+1664];
	ld.shared.f32 	%f143, [%r35+1664];
	fma.rn.f32 	%f144, %f142, %f143, %f135;
	ld.shared.f32 	%f145, [%r35+1668];
	fma.rn.f32 	%f146, %f142, %f145, %f137;
	ld.shared.f32 	%f147, [%r35+1672];
	fma.rn.f32 	%f148, %f142, %f147, %f139;
	ld.shared.f32 	%f149, [%r35+1676];
	fma.rn.f32 	%f150, %f142, %f149, %f141;
	ld.shared.f32 	%f151, [%r32+1792];
	ld.shared.f32 	%f152, [%r35+1792];
	fma.rn.f32 	%f153, %f151, %f152, %f144;
	ld.shared.f32 	%f154, [%r35+1796];
	fma.rn.f32 	%f155, %f151, %f154, %f146;
	ld.shared.f32 	%f156, [%r35+1800];
	fma.rn.f32 	%f157, %f151, %f156, %f148;
	ld.shared.f32 	%f158, [%r35+1804];
	fma.rn.f32 	%f159, %f151, %f158, %f150;
	ld.shared.f32 	%f160, [%r32+1920];
	ld.shared.f32 	%f161, [%r35+1920];
	fma.rn.f32 	%f162, %f160, %f161, %f153;
	ld.shared.f32 	%f163, [%r35+1924];
	fma.rn.f32 	%f164, %f160, %f163, %f155;
	ld.shared.f32 	%f165, [%r35+1928];
	fma.rn.f32 	%f166, %f160, %f165, %f157;
	ld.shared.f32 	%f167, [%r35+1932];
	fma.rn.f32 	%f168, %f160, %f167, %f159;
	ld.shared.f32 	%f169, [%r32+2048];
	ld.shared.f32 	%f170, [%r35+2048];
	fma.rn.f32 	%f171, %f169, %f170, %f162;
	ld.shared.f32 	%f172, [%r35+2052];
	fma.rn.f32 	%f173, %f169, %f172, %f164;
	ld.shared.f32 	%f174, [%r35+2056];
	fma.rn.f32 	%f175, %f169, %f174, %f166;
	ld.shared.f32 	%f176, [%r35+2060];
	fma.rn.f32 	%f177, %f169, %f176, %f168;
	ld.shared.f32 	%f178, [%r32+2176];
	ld.shared.f32 	%f179, [%r35+2176];
	fma.rn.f32 	%f180, %f178, %f179, %f171;
	ld.shared.f32 	%f181, [%r35+2180];
	fma.rn.f32 	%f182, %f178, %f181, %f173;
	ld.shared.f32 	%f183, [%r35+2184];
	fma.rn.f32 	%f184, %f178, %f183, %f175;
	ld.shared.f32 	%f185, [%r35+2188];
	fma.rn.f32 	%f186, %f178, %f185, %f177;
	ld.shared.f32 	%f187, [%r32+2304];
	ld.shared.f32 	%f188, [%r35+2304];
	fma.rn.f32 	%f189, %f187, %f188, %f180;
	ld.shared.f32 	%f190, [%r35+2308];
	fma.rn.f32 	%f191, %f187, %f190, %f182;
	ld.shared.f32 	%f192, [%r35+2312];
	fma.rn.f32 	%f193, %f187, %f192, %f184;
	ld.shared.f32 	%f194, [%r35+2316];
	fma.rn.f32 	%f195, %f187, %f194, %f186;
	ld.shared.f32 	%f196, [%r32+2432];
	ld.shared.f32 	%f197, [%r35+2432];
	fma.rn.f32 	%f198, %f196, %f197, %f189;
	ld.shared.f32 	%f199, [%r35+2436];
	fma.rn.f32 	%f200, %f196, %f199, %f191;
	ld.shared.f32 	%f201, [%r35+2440];
	fma.rn.f32 	%f202, %f196, %f201, %f193;
	ld.shared.f32 	%f203, [%r35+2444];
	fma.rn.f32 	%f204, %f196, %f203, %f195;
	ld.shared.f32 	%f205, [%r32+2560];
	ld.shared.f32 	%f206, [%r35+2560];
	fma.rn.f32 	%f207, %f205, %f206, %f198;
	ld.shared.f32 	%f208, [%r35+2564];
	fma.rn.f32 	%f209, %f205, %f208, %f200;
	ld.shared.f32 	%f210, [%r35+2568];
	fma.rn.f32 	%f211, %f205, %f210, %f202;
	ld.shared.f32 	%f212, [%r35+2572];
	fma.rn.f32 	%f213, %f205, %f212, %f204;
	ld.shared.f32 	%f214, [%r32+2688];
	ld.shared.f32 	%f215, [%r35+2688];
	fma.rn.f32 	%f216, %f214, %f215, %f207;
	ld.shared.f32 	%f217, [%r35+2692];
	fma.rn.f32 	%f218, %f214, %f217, %f209;
	ld.shared.f32 	%f219, [%r35+2696];
	fma.rn.f32 	%f220, %f214, %f219, %f211;
	ld.shared.f32 	%f221, [%r35+2700];
	fma.rn.f32 	%f222, %f214, %f221, %f213;
	ld.shared.f32 	%f223, [%r32+2816];
	ld.shared.f32 	%f224, [%r35+2816];
	fma.rn.f32 	%f225, %f223, %f224, %f216;
	ld.shared.f32 	%f226, [%r35+2820];
	fma.rn.f32 	%f227, %f223, %f226, %f218;
	ld.shared.f32 	%f228, [%r35+2824];
	fma.rn.f32 	%f229, %f223, %f228, %f220;
	ld.shared.f32 	%f230, [%r35+2828];
	fma.rn.f32 	%f231, %f223, %f230, %f222;
	ld.shared.f32 	%f232, [%r32+2944];
	ld.shared.f32 	%f233, [%r35+2944];
	fma.rn.f32 	%f234, %f232, %f233, %f225;
	ld.shared.f32 	%f235, [%r35+2948];
	fma.rn.f32 	%f236, %f232, %f235, %f227;
	ld.shared.f32 	%f237, [%r35+2952];
	fma.rn.f32 	%f238, %f232, %f237, %f229;
	ld.shared.f32 	%f239, [%r35+2956];
	fma.rn.f32 	%f240, %f232, %f239, %f231;
	ld.shared.f32 	%f241, [%r32+3072];
	ld.shared.f32 	%f242, [%r35+3072];
	fma.rn.f32 	%f243, %f241, %f242, %f234;
	ld.shared.f32 	%f244, [%r35+3076];
	fma.rn.f32 	%f245, %f241, %f244, %f236;
	ld.shared.f32 	%f246, [%r35+3080];
	fma.rn.f32 	%f247, %f241, %f246, %f238;
	ld.shared.f32 	%f248, [%r35+3084];
	fma.rn.f32 	%f249, %f241, %f248, %f240;
	ld.shared.f32 	%f250, [%r32+3200];
	ld.shared.f32 	%f251, [%r35+3200];
	fma.rn.f32 	%f252, %f250, %f251, %f243;
	ld.shared.f32 	%f253, [%r35+3204];
	fma.rn.f32 	%f254, %f250, %f253, %f245;
	ld.shared.f32 	%f255, [%r35+3208];
	fma.rn.f32 	%f256, %f250, %f255, %f247;
	ld.shared.f32 	%f257, [%r35+3212];
	fma.rn.f32 	%f258, %f250, %f257, %f249;
	ld.shared.f32 	%f259, [%r32+3328];
	ld.shared.f32 	%f260, [%r35+3328];
	fma.rn.f32 	%f261, %f259, %f260, %f252;
	ld.shared.f32 	%f262, [%r35+3332];
	fma.rn.f32 	%f263, %f259, %f262, %f254;
	ld.shared.f32 	%f264, [%r35+3336];
	fma.rn.f32 	%f265, %f259, %f264, %f256;
	ld.shared.f32 	%f266, [%r35+3340];
	fma.rn.f32 	%f267, %f259, %f266, %f258;
	ld.shared.f32 	%f268, [%r32+3456];
	ld.shared.f32 	%f269, [%r35+3456];
	fma.rn.f32 	%f270, %f268, %f269, %f261;
	ld.shared.f32 	%f271, [%r35+3460];
	fma.rn.f32 	%f272, %f268, %f271, %f263;
	ld.shared.f32 	%f273, [%r35+3464];
	fma.rn.f32 	%f274, %f268, %f273, %f265;
	ld.shared.f32 	%f275, [%r35+3468];
	fma.rn.f32 	%f276, %f268, %f275, %f267;
	ld.shared.f32 	%f277, [%r32+3584];
	ld.shared.f32 	%f278, [%r35+3584];
	fma.rn.f32 	%f279, %f277, %f278, %f270;
	ld.shared.f32 	%f280, [%r35+3588];
	fma.rn.f32 	%f281, %f277, %f280, %f272;
	ld.shared.f32 	%f282, [%r35+3592];
	fma.rn.f32 	%f283, %f277, %f282, %f274;
	ld.shared.f32 	%f284, [%r35+3596];
	fma.rn.f32 	%f285, %f277, %f284, %f276;
	ld.shared.f32 	%f286, [%r32+3712];
	ld.shared.f32 	%f287, [%r35+3712];
	fma.rn.f32 	%f288, %f286, %f287, %f279;
	ld.shared.f32 	%f289, [%r35+3716];
	fma.rn.f32 	%f290, %f286, %f289, %f281;
	ld.shared.f32 	%f291, [%r35+3720];
	fma.rn.f32 	%f292, %f286, %f291, %f283;
	ld.shared.f32 	%f293, [%r35+3724];
	fma.rn.f32 	%f294, %f286, %f293, %f285;
	ld.shared.f32 	%f295, [%r32+3840];
	ld.shared.f32 	%f296, [%r35+3840];
	fma.rn.f32 	%f297, %f295, %f296, %f288;
	ld.shared.f32 	%f298, [%r35+3844];
	fma.rn.f32 	%f299, %f295, %f298, %f290;
	ld.shared.f32 	%f300, [%r35+3848];
	fma.rn.f32 	%f301, %f295, %f300, %f292;
	ld.shared.f32 	%f302, [%r35+3852];
	fma.rn.f32 	%f303, %f295, %f302, %f294;
	ld.shared.f32 	%f304, [%r32+3968];
	ld.shared.f32 	%f305, [%r35+3968];
	fma.rn.f32 	%f328, %f304, %f305, %f297;
	ld.shared.f32 	%f306, [%r35+3972];
	fma.rn.f32 	%f327, %f304, %f306, %f299;
	ld.shared.f32 	%f307, [%r35+3976];
	fma.rn.f32 	%f326, %f304, %f307, %f301;
	ld.shared.f32 	%f308, [%r35+3980];
	fma.rn.f32 	%f325, %f304, %f308, %f303;
	bar.sync 	0;
	add.s32 	%r38, %r38, 32;
	add.s64 	%rd32, %rd32, %rd3;
	add.s64 	%rd31, %rd31, 128;
	setp.lt.s32 	%p2, %r38, %r11;
	@%p2 bra 	$L__BB0_2;
$L__BB0_3:
	mad.lo.s32 	%r36, %r10, %r5, %r4;
	cvt.s64.s32 	%rd25, %r36;
	cvta.to.global.u64 	%rd26, %rd11;
	mad.lo.s32 	%r37, %r10, %r3, %r2;
	cvt.s64.s32 	%rd27, %r37;
	add.s64 	%rd28, %rd25, %rd27;
	shl.b64 	%rd29, %rd28, 2;
	add.s64 	%rd30, %rd26, %rd29;
	ld.global.f32 	%f309, [%rd30];
	mul.f32 	%f310, %f14, %f309;
	fma.rn.f32 	%f311, %f13, %f328, %f310;
	st.global.f32 	[%rd30], %f311;
	ld.global.f32 	%f312, [%rd30+4];
	mul.f32 	%f313, %f14, %f312;
	fma.rn.f32 	%f314, %f13, %f327, %f313;
	st.global.f32 	[%rd30+4], %f314;
	ld.global.f32 	%f315, [%rd30+8];
	mul.f32 	%f316, %f14, %f315;
	fma.rn.f32 	%f317, %f13, %f326, %f316;
	st.global.f32 	[%rd30+8], %f317;
	ld.global.f32 	%f318, [%rd30+12];
	mul.f32 	%f319, %f14, %f318;
	fma.rn.f32 	%f320, %f13, %f325, %f319;
	st.global.f32 	[%rd30+12], %f320;
	ret;

}
	// .globl	_Z14mysgemm_v5_anoiiifPKfS0_fPf
.visible .entry _Z14mysgemm_v5_anoiiifPKfS0_fPf(
	.param .u32 _Z14mysgemm_v5_anoiiifPKfS0_fPf_param_0,
	.param .u32 _Z14mysgemm_v5_anoiiifPKfS0_fPf_param_1,
	.param .u32 _Z14mysgemm_v5_anoiiifPKfS0_fPf_param_2,
	.param .f32 _Z14mysgemm_v5_anoiiifPKfS0_fPf_param_3,
	.param .u64 .ptr .align 1 _Z14mysgemm_v5_anoiiifPKfS0_fPf_param_4,
	.param .u64 .ptr .align 1 _Z14mysgemm_v5_anoiiifPKfS0_fPf_param_5,
	.param .f32 _Z14mysgemm_v5_anoiiifPKfS0_fPf_param_6,
	.param .u64 .ptr .align 1 _Z14mysgemm_v5_anoiiifPKfS0_fPf_param_7
)
.maxntid 256
{
	.reg .pred 	%p<3>;
	.reg .b32 	%r<39>;
	.reg .b32 	%f<329>;
	.reg .b64 	%rd<33>;
	// demoted variable
	.shared .align 4 .b8 _ZZ14mysgemm_v5_anoiiifPKfS0_fPfE3sa5[4096];
	// demoted variable
	.shared .align 4 .b8 _ZZ14mysgemm_v5_anoiiifPKfS0_fPfE11sb5_padding[4224];
	ld.param.u32 	%r10, [_Z14mysgemm_v5_anoiiifPKfS0_fPf_param_0];
	ld.param.u32 	%r11, [_Z14mysgemm_v5_anoiiifPKfS0_fPf_param_2];
	ld.param.f32 	%f13, [_Z14mysgemm_v5_anoiiifPKfS0_fPf_param_3];
	ld.param.u64 	%rd12, [_Z14mysgemm_v5_anoiiifPKfS0_fPf_param_4];
	ld.param.u64 	%rd10, [_Z14mysgemm_v5_anoiiifPKfS0_fPf_param_5];
	ld.param.f32 	%f14, [_Z14mysgemm_v5_anoiiifPKfS0_fPf_param_6];
	ld.param.u64 	%rd11, [_Z14mysgemm_v5_anoiiifPKfS0_fPf_param_7];
	cvta.to.global.u64 	%rd13, %rd12;
	mov.u32 	%r1, %tid.x;
	mov.u32 	%r12, %ctaid.x;
	mov.u32 	%r13, %ctaid.y;
	shl.b32 	%r2, %r12, 5;
	mul.wide.s32 	%rd14, %r2, 4;
	add.s64 	%rd32, %rd13, %rd14;
	shl.b32 	%r3, %r13, 5;
	shr.u32 	%r4, %r1, 3;
	shl.b32 	%r14, %r1, 2;
	and.b32  	%r5, %r14, 28;
	setp.lt.s32 	%p1, %r11, 1;
	mov.f32 	%f325, 0f00000000;
	mov.f32 	%f326, %f325;
	mov.f32 	%f327, %f325;
	mov.f32 	%f328, %f325;
	@%p1 bra 	$L__BB1_3;
	mul.lo.s32 	%r16, %r11, %r3;
	mul.lo.s32 	%r17, %r10, %r4;
	add.s32 	%r18, %r17, %r5;
	shl.b32 	%r19, %r5, 2;
	shl.b32 	%r20, %r4, 7;
	or.b32  	%r21, %r20, %r19;
	mov.u32 	%r22, _ZZ14mysgemm_v5_anoiiifPKfS0_fPfE3sa5;
	add.s32 	%r6, %r22, %r21;
	mad.lo.s32 	%r23, %r11, %r4, %r5;
	shl.b32 	%r24, %r4, 2;
	shl.b32 	%r25, %r5, 7;
	or.b32  	%r26, %r25, %r24;
	mov.u32 	%r27, _ZZ14mysgemm_v5_anoiiifPKfS0_fPfE11sb5_padding;
	add.s32 	%r7, %r27, %r26;
	shl.b32 	%r28, %r10, 5;
	mul.wide.s32 	%rd2, %r18, 4;
	mul.wide.s32 	%rd3, %r28, 4;
	and.b32  	%r29, %r1, 7;
	mul.wide.u32 	%rd15, %r29, 16;
	mul.wide.s32 	%rd16, %r17, 4;
	add.s64 	%rd17, %rd15, %rd16;
	add.s64 	%rd4, %rd17, 8;
	mul.wide.s32 	%rd18, %r16, 4;
	mul.wide.u32 	%rd19, %r23, 4;
	add.s64 	%rd20, %rd18, %rd19;
	cvta.to.global.u64 	%rd21, %rd10;
	add.s64 	%rd22, %rd20, %rd21;
	add.s64 	%rd31, %rd22, 8;
	mov.f32 	%f328, 0f00000000;
	mov.b32 	%r38, 0;
	mov.f32 	%f327, %f328;
	mov.f32 	%f326, %f328;
	mov.f32 	%f325, %f328;
$L__BB1_2:
	add.s64 	%rd23, %rd32, %rd2;
	ld.global.f32 	%f17, [%rd23];
	st.shared.f32 	[%r6], %f17;
	add.s64 	%rd24, %rd32, %rd4;
	ld.global.f32 	%f18, [%rd24+-4];
	st.shared.f32 	[%r6+4], %f18;
	ld.global.f32 	%f19, [%rd24];
	st.shared.f32 	[%r6+8], %f19;
	ld.global.f32 	%f20, [%rd24+4];
	st.shared.f32 	[%r6+12], %f20;
	ld.global.f32 	%f21, [%rd31+-8];
	st.shared.f32 	[%r7+4], %f21;
	ld.global.f32 	%f22, [%rd31+-4];
	st.shared.f32 	[%r7+132], %f22;
	ld.global.f32 	%f23, [%rd31];
	st.shared.f32 	[%r7+260], %f23;
	ld.global.f32 	%f24, [%rd31+4];
	st.shared.f32 	[%r7+388], %f24;
	bar.sync 	0;
	shl.b32 	%r30, %r4, 2;
	mov.u32 	%r31, _ZZ14mysgemm_v5_anoiiifPKfS0_fPfE11sb5_padding;
	add.s32 	%r32, %r31, %r30;
	ld.shared.f32 	%f25, [%r32+4];
	shl.b32 	%r33, %r5, 2;
	mov.u32 	%r34, _ZZ14mysgemm_v5_anoiiifPKfS0_fPfE3sa5;
	add.s32 	%r35, %r34, %r33;
	ld.shared.f32 	%f26, [%r35];
	fma.rn.f32 	%f27, %f25, %f26, %f328;
	ld.shared.f32 	%f28, [%r35+4];
	fma.rn.f32 	%f29, %f25, %f28, %f327;
	ld.shared.f32 	%f30, [%r35+8];
	fma.rn.f32 	%f31, %f25, %f30, %f326;
	ld.shared.f32 	%f32, [%r35+12];
	fma.rn.f32 	%f33, %f25, %f32, %f325;
	ld.shared.f32 	%f34, [%r32+132];
	ld.shared.f32 	%f35, [%r35+128];
	fma.rn.f32 	%f36, %f34, %f35, %f27;
	ld.shared.f32 	%f37, [%r35+132];
	fma.rn.f32 	%f38, %f34, %f37, %f29;
	ld.shared.f32 	%f39, [%r35+136];
	fma.rn.f32 	%f40, %f34, %f39, %f31;
	ld.shared.f32 	%f41, [%r35+140];
	fma.rn.f32 	%f42, %f34, %f41, %f33;
	ld.shared.f32 	%f43, [%r32+260];
	ld.shared.f32 	%f44, [%r35+256];
	fma.rn.f32 	%f45, %f43, %f44, %f36;
	ld.shared.f32 	%f46, [%r35+260];
	fma.rn.f32 	%f47, %f43, %f46, %f38;
	ld.shared.f32 	%f48, [%r35+264];
	fma.rn.f32 	%f49, %f43, %f48, %f40;
	ld.shared.f32 	%f50, [%r35+268];
	fma.rn.f32 	%f51, %f43, %f50, %f42;
	ld.shared.f32 	%f52, [%r32+388];
	ld.shared.f32 	%f53, [%r35+384];
	fma.rn.f32 	%f54, %f52, %f53, %f45;
	ld.shared.f32 	%f55, [%r35+388];
	fma.rn.f32 	%f56, %f52, %f55, %f47;
	ld.shared.f32 	%f57, [%r35+392];
	fma.rn.f32 	%f58, %f52, %f57, %f49;
	ld.shared.f32 	%f59, [%r35+396];
	fma.rn.f32 	%f60, %f52, %f59, %f51;
	ld.shared.f32 	%f61, [%r32+516];
	ld.shared.f32 	%f62, [%r35+512];
	fma.rn.f32 	%f63, %f61, %f62, %f54;
	ld.shared.f32 	%f64, [%r35+516];
	fma.rn.f32 	%f65, %f61, %f64, %f56;
	ld.shared.f32 	%f66, [%r35+520];
	fma.rn.f32 	%f67, %f61, %f66, %f58;
	ld.shared.f32 	%f68, [%r35+524];
	fma.rn.f32 	%f69, %f61, %f68, %f60;
	ld.shared.f32 	%f70, [%r32+644];
	ld.shared.f32 	%f71, [%r35+640];
	fma.rn.f32 	%f72, %f70, %f71, %f63;
	ld.shared.f32 	%f73, [%r35+644];
	fma.rn.f32 	%f74, %f70, %f73, %f65;
	ld.shared.f32 	%f75, [%r35+648];
	fma.rn.f32 	%f76, %f70, %f75, %f67;
	ld.shared.f32 	%f77, [%r35+652];
	fma.rn.f32 	%f78, %f70, %f77, %f69;
	ld.shared.f32 	%f79, [%r32+772];
	ld.shared.f32 	%f80, [%r35+768];
	fma.rn.f32 	%f81, %f79, %f80, %f72;
	ld.shared.f32 	%f82, [%r35+772];
	fma.rn.f32 	%f83, %f79, %f82, %f74;
	ld.shared.f32 	%f84, [%r35+776];
	fma.rn.f32 	%f85, %f79, %f84, %f76;
	ld.shared.f32 	%f86, [%r35+780];
	fma.rn.f32 	%f87, %f79, %f86, %f78;
	ld.shared.f32 	%f88, [%r32+900];
	ld.shared.f32 	%f89, [%r35+896];
	fma.rn.f32 	%f90, %f88, %f89, %f81;
	ld.shared.f32 	%f91, [%r35+900];
	fma.rn.f32 	%f92, %f88, %f91, %f83;
	ld.shared.f32 	%f93, [%r35+904];
	fma.rn.f32 	%f94, %f88, %f93, %f85;
	ld.shared.f32 	%f95, [%r35+908];
	fma.rn.f32 	%f96, %f88, %f95, %f87;
	ld.shared.f32 	%f97, [%r32+1028];
	ld.shared.f32 	%f98, [%r35+1024];
	fma.rn.f32 	%f99, %f97, %f98, %f90;
	ld.shared.f32 	%f100, [%r35+1028];
	fma.rn.f32 	%f101, %f97, %f100, %f92;
	ld.shared.f32 	%f102, [%r35+1032];
	fma.rn.f32 	%f103, %f97, %f102, %f94;
	ld.shared.f32 	%f104, [%r35+1036];
	fma.rn.f32 	%f105, %f97, %f104, %f96;
	ld.shared.f32 	%f106, [%r32+1156];
	ld.shared.f32 	%f107, [%r35+1152];
	fma.rn.f32 	%f108, %f106, %f107, %f99;
	ld.shared.f32 	%f109, [%r35+1156];
	fma.rn.f32 	%f110, %f106, %f109, %f101;
	ld.shared.f32 	%f111, [%r35+1160];
	fma.rn.f32 	%f112, %f106, %f111, %f103;
	ld.shared.f32 	%f113, [%r35+1164];
	fma.rn.f32 	%f114, %f106, %f113, %f105;
	ld.shared.f32 	%f115, [%r32+1284];
	ld.shared.f32 	%f116, [%r35+1280];
	fma.rn.f32 	%f117, %f115, %f116, %f108;
	ld.shared.f32 	%f118, [%r35+1284];
	fma.rn.f32 	%f119, %f115, %f118, %f110;
	ld.shared.f32 	%f120, [%r35+1288];
	fma.rn.f32 	%f121, %f115, %f120, %f112;
	ld.shared.f32 	%f122, [%r35+1292];
	fma.rn.f32 	%f123, %f115, %f122, %f114;
	ld.shared.f32 	%f124, [%r32+1412];
	ld.shared.f32 	%f125, [%r35+1408];
	fma.rn.f32 	%f126, %f124, %f125, %f117;
	ld.shared.f32 	%f127, [%r35+1412];
	fma.rn.f32 	%f128, %f124, %f127, %f119;
	ld.shared.f32 	%f129, [%r35+1416];
	fma.rn.f32 	%f130, %f124, %f129, %f121;
	ld.shared.f32 	%f131, [%r35+1420];
	fma.rn.f32 	%f132, %f124, %f131, %f123;
	ld.shared.f32 	%f133, [%r32+1540];
	ld.shared.f32 	%f134, [%r35+1536];
	fma.rn.f32 	%f135, %f133, %f134, %f126;
	ld.shared.f32 	%f136, [%r35+1540];
	fma.rn.f32 	%f137, %f133, %f136, %f128;
	ld.shared.f32 	%f138, [%r35+1544];
	fma.rn.f32 	%f139, %f133, %f138, %f130;
	ld.shared.f32 	%f140, [%r35+1548];
	fma.rn.f32 	%f141, %f133, %f140, %f132;
	ld.shared.f32 	%f142, [%r32+1668];
	ld.shared.f32 	%f143, [%r35+1664];
	fma.rn.f32 	%f144, %f142, %f143, %f135;
	ld.shared.f32 	%f145, [%r35+1668];
	fma.rn.f32 	%f146, %f142, %f145, %f137;
	ld.shared.f32 	%f147, [%r35+1672];
	fma.rn.f32 	%f148, %f142, %f147, %f139;
	ld.shared.f32 	%f149, [%r35+1676];
	fma.rn.f32 	%f150, %f142, %f149, %f141;
	ld.shared.f32 	%f151, [%r32+1796];
	ld.shared.f32 	%f152, [%r35+1792];
	fma.rn.f32 	%f153, %f151, %f152, %f144;
	ld.shared.f32 	%f154, [%r35+1796];
	fma.rn.f32 	%f155, %f151, %f154, %f146;
	ld.shared.f32 	%f156, [%r35+1800];
	fma.rn.f32 	%f157, %f151, %f156, %f148;
	ld.shared.f32 	%f158, [%r35+1804];
	fma.rn.f32 	%f159, %f151, %f158, %f150;
	ld.shared.f32 	%f160, [%r32+1924];
	ld.shared.f32 	%f161, [%r35+1920];
	fma.rn.f32 	%f162, %f160, %f161, %f153;
	ld.shared.f32 	%f163, [%r35+1924];
	fma.rn.f32 	%f164, %f160, %f163, %f155;
	ld.shared.f32 	%f165, [%r35+1928];
	fma.rn.f32 	%f166, %f160, %f165, %f157;
	ld.shared.f32 	%f167, [%r35+1932];
	fma.rn.f32 	%f168, %f160, %f167, %f159;
	ld.shared.f32 	%f169, [%r32+2052];
	ld.shared.f32 	%f170, [%r35+2048];
	fma.rn.f32 	%f171, %f169, %f170, %f162;
	ld.shared.f32 	%f172, [%r35+2052];
	fma.rn.f32 	%f173, %f169, %f172, %f164;
	ld.shared.f32 	%f174, [%r35+2056];
	fma.rn.f32 	%f175, %f169, %f174, %f166;
	ld.shared.f32 	%f176, [%r35+2060];
	fma.rn.f32 	%f177, %f169, %f176, %f168;
	ld.shared.f32 	%f178, [%r32+2180];
	ld.shared.f32 	%f179, [%r35+2176];
	fma.rn.f32 	%f180, %f178, %f179, %f171;
	ld.shared.f32 	%f181, [%r35+2180];
	fma.rn.f32 	%f182, %f178, %f181, %f173;
	ld.shared.f32 	%f183, [%r35+2184];
	fma.rn.f32 	%f184, %f178, %f183, %f175;
	ld.shared.f32 	%f185, [%r35+2188];
	fma.rn.f32 	%f186, %f178, %f185, %f177;
	ld.shared.f32 	%f187, [%r32+2308];
	ld.shared.f32 	%f188, [%r35+2304];
	fma.rn.f32 	%f189, %f187, %f188, %f180;
	ld.shared.f32 	%f190, [%r35+2308];
	fma.rn.f32 	%f191, %f187, %f190, %f182;
	ld.shared.f32 	%f192, [%r35+2312];
	fma.rn.f32 	%f193, %f187, %f192, %f184;
	ld.shared.f32 	%f194, [%r35+2316];
	fma.rn.f32 	%f195, %f187, %f194, %f186;
	ld.shared.f32 	%f196, [%r32+2436];
	ld.shared.f32 	%f197, [%r35+2432];
	fma.rn.f32 	%f198, %f196, %f197, %f189;
	ld.shared.f32 	%f199, [%r35+2436];
	fma.rn.f32 	%f200, %f196, %f199, %f191;
	ld.shared.f32 	%f201, [%r35+2440];
	fma.rn.f32 	%f202, %f196, %f201, %f193;
	ld.shared.f32 	%f203, [%r35+2444];
	fma.rn.f32 	%f204, %f196, %f203, %f195;
	ld.shared.f32 	%f205, [%r32+2564];
	ld.shared.f32 	%f206, [%r35+2560];
	fma.rn.f32 	%f207, %f205, %f206, %f198;
	ld.shared.f32 	%f208, [%r35+2564];
	fma.rn.f32 	%f209, %f205, %f208, %f200;
	ld.shared.f32 	%f210, [%r35+2568];
	fma.rn.f32 	%f211, %f205, %f210, %f202;
	ld.shared.f32 	%f212, [%r35+2572];
	fma.rn.f32 	%f213, %f205, %f212, %f204;
	ld.shared.f32 	%f214, [%r32+2692];
	ld.shared.f32 	%f215, [%r35+2688];
	fma.rn.f32 	%f216, %f214, %f215, %f207;
	ld.shared.f32 	%f217, [%r35+2692];
	fma.rn.f32 	%f218, %f214, %f217, %f209;
	ld.shared.f32 	%f219, [%r35+2696];
	fma.rn.f32 	%f220, %f214, %f219, %f211;
	ld.shared.f32 	%f221, [%r35+2700];
	fma.rn.f32 	%f222, %f214, %f221, %f213;
	ld.shared.f32 	%f223, [%r32+2820];
	ld.shared.f32 	%f224, [%r35+2816];
	fma.rn.f32 	%f225, %f223, %f224, %f216;
	ld.shared.f32 	%f226, [%r35+2820];
	fma.rn.f32 	%f227, %f223, %f226, %f218;
	ld.shared.f32 	%f228, [%r35+2824];
	fma.rn.f32 	%f229, %f223, %f228, %f220;
	ld.shared.f32 	%f230, [%r35+2828];
	fma.rn.f32 	%f231, %f223, %f230, %f222;
	ld.shared.f32 	%f232, [%r32+2948];
	ld.shared.f32 	%f233, [%r35+2944];
	fma.rn.f32 	%f234, %f232, %f233, %f225;
	ld.shared.f32 	%f235, [%r35+2948];
	fma.rn.f32 	%f236, %f232, %f235, %f227;
	ld.shared.f32 	%f237, [%r35+2952];
	fma.rn.f32 	%f238, %f232, %f237, %f229;
	ld.shared.f32 	%f239, [%r35+2956];
	fma.rn.f32 	%f240, %f232, %f239, %f231;
	ld.shared.f32 	%f241, [%r32+3076];
	ld.shared.f32 	%f242, [%r35+3072];
	fma.rn.f32 	%f243, %f241, %f242, %f234;
	ld.shared.f32 	%f244, [%r35+3076];
	fma.rn.f32 	%f245, %f241, %f244, %f236;
	ld.shared.f32 	%f246, [%r35+3080];
	fma.rn.f32 	%f247, %f241, %f246, %f238;
	ld.shared.f32 	%f248, [%r35+3084];
	fma.rn.f32 	%f249, %f241, %f248, %f240;
	ld.shared.f32 	%f250, [%r32+3204];
	ld.shared.f32 	%f251, [%r35+3200];
	fma.rn.f32 	%f252, %f250, %f251, %f243;
	ld.shared.f32 	%f253, [%r35+3204];
	fma.rn.f32 	%f254, %f250, %f253, %f245;
	ld.shared.f32 	%f255, [%r35+3208];
	fma.rn.f32 	%f256, %f250, %f255, %f247;
	ld.shared.f32 	%f257, [%r35+3212];
	fma.rn.f32 	%f258, %f250, %f257, %f249;
	ld.shared.f32 	%f259, [%r32+3332];
	ld.shared.f32 	%f260, [%r35+3328];
	fma.rn.f32 	%f261, %f259, %f260, %f252;
	ld.shared.f32 	%f262, [%r35+3332];
	fma.rn.f32 	%f263, %f259, %f262, %f254;
	ld.shared.f32 	%f264, [%r35+3336];
	fma.rn.f32 	%f265, %f259, %f264, %f256;
	ld.shared.f32 	%f266, [%r35+3340];
	fma.rn.f32 	%f267, %f259, %f266, %f258;
	ld.shared.f32 	%f268, [%r32+3460];
	ld.shared.f32 	%f269, [%r35+3456];
	fma.rn.f32 	%f270, %f268, %f269, %f261;
	ld.shared.f32 	%f271, [%r35+3460];
	fma.rn.f32 	%f272, %f268, %f271, %f263;
	ld.shared.f32 	%f273, [%r35+3464];
	fma.rn.f32 	%f274, %f268, %f273, %f265;
	ld.shared.f32 	%f275, [%r35+3468];
	fma.rn.f32 	%f276, %f268, %f275, %f267;
	ld.shared.f32 	%f277, [%r32+3588];
	ld.shared.f32 	%f278, [%r35+3584];
	fma.rn.f32 	%f279, %f277, %f278, %f270;
	ld.shared.f32 	%f280, [%r35+3588];
	fma.rn.f32 	%f281, %f277, %f280, %f272;
	ld.shared.f32 	%f282, [%r35+3592];
	fma.rn.f32 	%f283, %f277, %f282, %f274;
	ld.shared.f32 	%f284, [%r35+3596];
	fma.rn.f32 	%f285, %f277, %f284, %f276;
	ld.shared.f32 	%f286, [%r32+3716];
	ld.shared.f32 	%f287, [%r35+3712];
	fma.rn.f32 	%f288, %f286, %f287, %f279;
	ld.shared.f32 	%f289, [%r35+3716];
	fma.rn.f32 	%f290, %f286, %f289, %f281;
	ld.shared.f32 	%f291, [%r35+3720];
	fma.rn.f32 	%f292, %f286, %f291, %f283;
	ld.shared.f32 	%f293, [%r35+3724];
	fma.rn.f32 	%f294, %f286, %f293, %f285;
	ld.shared.f32 	%f295, [%r32+3844];
	ld.shared.f32 	%f296, [%r35+3840];
	fma.rn.f32 	%f297, %f295, %f296, %f288;
	ld.shared.f32 	%f298, [%r35+3844];
	fma.rn.f32 	%f299, %f295, %f298, %f290;
	ld.shared.f32 	%f300, [%r35+3848];
	fma.rn.f32 	%f301, %f295, %f300, %f292;
	ld.shared.f32 	%f302, [%r35+3852];
	fma.rn.f32 	%f303, %f295, %f302, %f294;
	ld.shared.f32 	%f304, [%r32+3972];
	ld.shared.f32 	%f305, [%r35+3968];
	fma.rn.f32 	%f328, %f304, %f305, %f297;
	ld.shared.f32 	%f306, [%r35+3972];
	fma.rn.f32 	%f327, %f304, %f306, %f299;
	ld.shared.f32 	%f307, [%r35+3976];
	fma.rn.f32 	%f326, %f304, %f307, %f301;
	ld.shared.f32 	%f308, [%r35+3980];
	fma.rn.f32 	%f325, %f304, %f308, %f303;
	bar.sync 	0;
	add.s32 	%r38, %r38, 32;
	add.s64 	%rd32, %rd32, %rd3;
	add.s64 	%rd31, %rd31, 128;
	setp.lt.s32 	%p2, %r38, %r11;
	@%p2 bra 	$L__BB1_2;
$L__BB1_3:
	mad.lo.s32 	%r36, %r10, %r3, %r2;
	cvt.s64.s32 	%rd25, %r36;
	cvta.to.global.u64 	%rd26, %rd11;
	mad.lo.s32 	%r37, %r10, %r4, %r5;
	cvt.s64.s32 	%rd27, %r37;
	add.s64 	%rd28, %rd25, %rd27;
	shl.b64 	%rd29, %rd28, 2;
	add.s64 	%rd30, %rd26, %rd29;
	ld.global.f32 	%f309, [%rd30];
	mul.f32 	%f310, %f14, %f309;
	fma.rn.f32 	%f311, %f13, %f328, %f310;
	st.global.f32 	[%rd30], %f311;
	ld.global.f32 	%f312, [%rd30+4];
	mul.f32 	%f313, %f14, %f312;
	fma.rn.f32 	%f314, %f13, %f327, %f313;
	st.global.f32 	[%rd30+4], %f314;
	ld.global.f32 	%f315, [%rd30+8];
	mul.f32 	%f316, %f14, %f315;
	fma.rn.f32 	%f317, %f13, %f326, %f316;
	st.global.f32 	[%rd30+8], %f317;
	ld.global.f32 	%f318, [%rd30+12];
	mul.f32 	%f319, %f14, %f318;
	fma.rn.f32 	%f320, %f13, %f325, %f319;
	st.global.f32 	[%rd30+12], %f320;
	ret;

}
	// .globl	_Z15mysgemm_v5_ano2iiifPKfS0_fPf
.visible .entry _Z15mysgemm_v5_ano2iiifPKfS0_fPf(
	.param .u32 _Z15mysgemm_v5_ano2iiifPKfS0_fPf_param_0,
	.param .u32 _Z15mysgemm_v5_ano2iiifPKfS0_fPf_param_1,
	.param .u32 _Z15mysgemm_v5_ano2iiifPKfS0_fPf_param_2,
	.param .f32 _Z15mysgemm_v5_ano2iiifPKfS0_fPf_param_3,
	.param .u64 .ptr .align 1 _Z15mysgemm_v5_ano2iiifPKfS0_fPf_param_4,
	.param .u64 .ptr .align 1 _Z15mysgemm_v5_ano2iiifPKfS0_fPf_param_5,
	.param .f32 _Z15mysgemm_v5_ano2iiifPKfS0_fPf_param_6,
	.param .u64 .ptr .align 1 _Z15mysgemm_v5_ano2iiifPKfS0_fPf_param_7
)
.maxntid 256
{
	.reg .pred 	%p<3>;
	.reg .b32 	%r<36>;
	.reg .b32 	%f<329>;
	.reg .b64 	%rd<50>;
	// demoted variable
	.shared .align 4 .b8 _ZZ15mysgemm_v5_ano2iiifPKfS0_fPfE3sa5[4096];
	// demoted variable
	.shared .align 4 .b8 _ZZ15mysgemm_v5_ano2iiifPKfS0_fPfE11sb5_padding[4224];
	ld.param.u32 	%r7, [_Z15mysgemm_v5_ano2iiifPKfS0_fPf_param_0];
	ld.param.u32 	%r8, [_Z15mysgemm_v5_ano2iiifPKfS0_fPf_param_2];
	ld.param.f32 	%f13, [_Z15mysgemm_v5_ano2iiifPKfS0_fPf_param_3];
	ld.param.u64 	%rd17, [_Z15mysgemm_v5_ano2iiifPKfS0_fPf_param_4];
	ld.param.u64 	%rd19, [_Z15mysgemm_v5_ano2iiifPKfS0_fPf_param_5];
	ld.param.f32 	%f14, [_Z15mysgemm_v5_ano2iiifPKfS0_fPf_param_6];
	cvta.to.global.u64 	%rd1, %rd19;
	mov.u32 	%r9, %tid.x;
	mov.u32 	%r10, %ctaid.x;
	mov.u32 	%r11, %ctaid.y;
	shl.b32 	%r1, %r10, 5;
	shl.b32 	%r2, %r11, 5;
	and.b32  	%r3, %r9, 31;
	shr.u32 	%r12, %r9, 3;
	and.b32  	%r4, %r12, 28;
	setp.lt.s32 	%p1, %r8, 1;
	mov.f32 	%f325, 0f00000000;
	mov.f32 	%f326, %f325;
	mov.f32 	%f327, %f325;
	mov.f32 	%f328, %f325;
	@%p1 bra 	$L__BB2_3;
	cvta.to.global.u64 	%rd20, %rd17;
	mad.lo.s32 	%r14, %r4, %r7, %r3;
	mad.lo.s32 	%r15, %r8, %r4, %r3;
	add.s32 	%r16, %r15, %r8;
	add.s32 	%r17, %r16, %r8;
	add.s32 	%r18, %r17, %r8;
	shl.b32 	%r19, %r7, 5;
	mul.wide.u32 	%rd2, %r15, 4;
	mul.wide.u32 	%rd3, %r16, 4;
	mul.wide.u32 	%rd4, %r17, 4;
	mul.wide.u32 	%rd5, %r18, 4;
	mul.wide.s32 	%rd21, %r7, 4;
	mul.wide.s32 	%rd22, %r1, 4;
	add.s64 	%rd23, %rd21, %rd22;
	add.s64 	%rd6, %rd20, %rd23;
	mul.wide.s32 	%rd48, %r14, 4;
	mul.wide.s32 	%rd8, %r19, 4;
	mul.wide.s32 	%rd24, %r7, 8;
	add.s64 	%rd25, %rd24, %rd22;
	add.s64 	%rd9, %rd20, %rd25;
	mul.wide.s32 	%rd26, %r7, 12;
	add.s64 	%rd27, %rd26, %rd22;
	add.s64 	%rd10, %rd20, %rd27;
	mul.lo.s32 	%r20, %r8, %r2;
	mul.wide.s32 	%rd28, %r20, 4;
	add.s64 	%rd49, %rd1, %rd28;
	add.s64 	%rd12, %rd20, %rd22;
	mov.f32 	%f328, 0f00000000;
	mov.b32 	%r35, 0;
	mov.f32 	%f327, %f328;
	mov.f32 	%f326, %f328;
	mov.f32 	%f325, %f328;
$L__BB2_2:
	add.s64 	%rd29, %rd12, %rd48;
	ld.global.f32 	%f17, [%rd29];
	shl.b32 	%r21, %r4, 7;
	shl.b32 	%r22, %r3, 2;
	or.b32  	%r23, %r21, %r22;
	mov.u32 	%r24, _ZZ15mysgemm_v5_ano2iiifPKfS0_fPfE3sa5;
	add.s32 	%r25, %r24, %r23;
	st.shared.f32 	[%r25], %f17;
	add.s64 	%rd30, %rd6, %rd48;
	ld.global.f32 	%f18, [%rd30];
	st.shared.f32 	[%r25+128], %f18;
	add.s64 	%rd31, %rd9, %rd48;
	ld.global.f32 	%f19, [%rd31];
	st.shared.f32 	[%r25+256], %f19;
	add.s64 	%rd32, %rd10, %rd48;
	ld.global.f32 	%f20, [%rd32];
	st.shared.f32 	[%r25+384], %f20;
	add.s64 	%rd33, %rd49, %rd2;
	ld.global.f32 	%f21, [%rd33];
	shl.b32 	%r26, %r3, 7;
	shl.b32 	%r27, %r4, 2;
	or.b32  	%r28, %r26, %r27;
	mov.u32 	%r29, _ZZ15mysgemm_v5_ano2iiifPKfS0_fPfE11sb5_padding;
	add.s32 	%r30, %r29, %r28;
	st.shared.f32 	[%r30+4], %f21;
	add.s64 	%rd34, %rd49, %rd3;
	ld.global.f32 	%f22, [%rd34];
	st.shared.f32 	[%r30+8], %f22;
	add.s64 	%rd35, %rd49, %rd4;
	ld.global.f32 	%f23, [%rd35];
	st.shared.f32 	[%r30+12], %f23;
	add.s64 	%rd36, %rd49, %rd5;
	ld.global.f32 	%f24, [%rd36];
	st.shared.f32 	[%r30+16], %f24;
	bar.sync 	0;
	add.s64 	%rd49, %rd49, 128;
	add.s32 	%r31, %r24, %r22;
	ld.shared.f32 	%f25, [%r31];
	add.s32 	%r32, %r29, %r27;
	ld.shared.f32 	%f26, [%r32+4];
	fma.rn.f32 	%f27, %f25, %f26, %f328;
	ld.shared.f32 	%f28, [%r32+8];
	fma.rn.f32 	%f29, %f25, %f28, %f327;
	ld.shared.f32 	%f30, [%r32+12];
	fma.rn.f32 	%f31, %f25, %f30, %f326;
	ld.shared.f32 	%f32, [%r32+16];
	fma.rn.f32 	%f33, %f25, %f32, %f325;
	ld.shared.f32 	%f34, [%r31+128];
	ld.shared.f32 	%f35, [%r32+132];
	fma.rn.f32 	%f36, %f34, %f35, %f27;
	ld.shared.f32 	%f37, [%r32+136];
	fma.rn.f32 	%f38, %f34, %f37, %f29;
	ld.shared.f32 	%f39, [%r32+140];
	fma.rn.f32 	%f40, %f34, %f39, %f31;
	ld.shared.f32 	%f41, [%r32+144];
	fma.rn.f32 	%f42, %f34, %f41, %f33;
	ld.shared.f32 	%f43, [%r31+256];
	ld.shared.f32 	%f44, [%r32+260];
	fma.rn.f32 	%f45, %f43, %f44, %f36;
	ld.shared.f32 	%f46, [%r32+264];
	fma.rn.f32 	%f47, %f43, %f46, %f38;
	ld.shared.f32 	%f48, [%r32+268];
	fma.rn.f32 	%f49, %f43, %f48, %f40;
	ld.shared.f32 	%f50, [%r32+272];
	fma.rn.f32 	%f51, %f43, %f50, %f42;
	ld.shared.f32 	%f52, [%r31+384];
	ld.shared.f32 	%f53, [%r32+388];
	fma.rn.f32 	%f54, %f52, %f53, %f45;
	ld.shared.f32 	%f55, [%r32+392];
	fma.rn.f32 	%f56, %f52, %f55, %f47;
	ld.shared.f32 	%f57, [%r32+396];
	fma.rn.f32 	%f58, %f52, %f57, %f49;
	ld.shared.f32 	%f59, [%r32+400];
	fma.rn.f32 	%f60, %f52, %f59, %f51;
	ld.shared.f32 	%f61, [%r31+512];
	ld.shared.f32 	%f62, [%r32+516];
	fma.rn.f32 	%f63, %f61, %f62, %f54;
	ld.shared.f32 	%f64, [%r32+520];
	fma.rn.f32 	%f65, %f61, %f64, %f56;
	ld.shared.f32 	%f66, [%r32+524];
	fma.rn.f32 	%f67, %f61, %f66, %f58;
	ld.shared.f32 	%f68, [%r32+528];
	fma.rn.f32 	%f69, %f61, %f68, %f60;
	ld.shared.f32 	%f70, [%r31+640];
	ld.shared.f32 	%f71, [%r32+644];
	fma.rn.f32 	%f72, %f70, %f71, %f63;
	ld.shared.f32 	%f73, [%r32+648];
	fma.rn.f32 	%f74, %f70, %f73, %f65;
	ld.shared.f32 	%f75, [%r32+652];
	fma.rn.f32 	%f76, %f70, %f75, %f67;
	ld.shared.f32 	%f77, [%r32+656];
	fma.rn.f32 	%f78, %f70, %f77, %f69;
	ld.shared.f32 	%f79, [%r31+768];
	ld.shared.f32 	%f80, [%r32+772];
	fma.rn.f32 	%f81, %f79, %f80, %f72;
	ld.shared.f32 	%f82, [%r32+776];
	fma.rn.f32 	%f83, %f79, %f82, %f74;
	ld.shared.f32 	%f84, [%r32+780];
	fma.rn.f32 	%f85, %f79, %f84, %f76;
	ld.shared.f32 	%f86, [%r32+784];
	fma.rn.f32 	%f87, %f79, %f86, %f78;
	ld.shared.f32 	%f88, [%r31+896];
	ld.shared.f32 	%f89, [%r32+900];
	fma.rn.f32 	%f90, %f88, %f89, %f81;
	ld.shared.f32 	%f91, [%r32+904];
	fma.rn.f32 	%f92, %f88, %f91, %f83;
	ld.shared.f32 	%f93, [%r32+908];
	fma.rn.f32 	%f94, %f88, %f93, %f85;
	ld.shared.f32 	%f95, [%r32+912];
	fma.rn.f32 	%f96, %f88, %f95, %f87;
	ld.shared.f32 	%f97, [%r31+1024];
	ld.shared.f32 	%f98, [%r32+1028];
	fma.rn.f32 	%f99, %f97, %f98, %f90;
	ld.shared.f32 	%f100, [%r32+1032];
	fma.rn.f32 	%f101, %f97, %f100, %f92;
	ld.shared.f32 	%f102, [%r32+1036];
	fma.rn.f32 	%f103, %f97, %f102, %f94;
	ld.shared.f32 	%f104, [%r32+1040];
	fma.rn.f32 	%f105, %f97, %f104, %f96;
	ld.shared.f32 	%f106, [%r31+1152];
	ld.shared.f32 	%f107, [%r32+1156];
	fma.rn.f32 	%f108, %f106, %f107, %f99;
	ld.shared.f32 	%f109, [%r32+1160];
	fma.rn.f32 	%f110, %f106, %f109, %f101;
	ld.shared.f32 	%f111, [%r32+1164];
	fma.rn.f32 	%f112, %f106, %f111, %f103;
	ld.shared.f32 	%f113, [%r32+1168];
	fma.rn.f32 	%f114, %f106, %f113, %f105;
	ld.shared.f32 	%f115, [%r31+1280];
	ld.shared.f32 	%f116, [%r32+1284];
	fma.rn.f32 	%f117, %f115, %f116, %f108;
	ld.shared.f32 	%f118, [%r32+1288];
	fma.rn.f32 	%f119, %f115, %f118, %f110;
	ld.shared.f32 	%f120, [%r32+1292];
	fma.rn.f32 	%f121, %f115, %f120, %f112;
	ld.shared.f32 	%f122, [%r32+1296];
	fma.rn.f32 	%f123, %f115, %f122, %f114;
	ld.shared.f32 	%f124, [%r31+1408];
	ld.shared.f32 	%f125, [%r32+1412];
	fma.rn.f32 	%f126, %f124, %f125, %f117;
	ld.shared.f32 	%f127, [%r32+1416];
	fma.rn.f32 	%f128, %f124, %f127, %f119;
	ld.shared.f32 	%f129, [%r32+1420];
	fma.rn.f32 	%f130, %f124, %f129, %f121;
	ld.shared.f32 	%f131, [%r32+1424];
	fma.rn.f32 	%f132, %f124, %f131, %f123;
	ld.shared.f32 	%f133, [%r31+1536];
	ld.shared.f32 	%f134, [%r32+1540];
	fma.rn.f32 	%f135, %f133, %f134, %f126;
	ld.shared.f32 	%f136, [%r32+1544];
	fma.rn.f32 	%f137, %f133, %f136, %f128;
	ld.shared.f32 	%f138, [%r32+1548];
	fma.rn.f32 	%f139, %f133, %f138, %f130;
	ld.shared.f32 	%f140, [%r32+1552];
	fma.rn.f32 	%f141, %f133, %f140, %f132;
	ld.shared.f32 	%f142, [%r31+1664];
	ld.shared.f32 	%f143, [%r32+1668];
	fma.rn.f32 	%f144, %f142, %f143, %f135;
	ld.shared.f32 	%f145, [%r32+1672];
	fma.rn.f32 	%f146, %f142, %f145, %f137;
	ld.shared.f32 	%f147, [%r32+1676];
	fma.rn.f32 	%f148, %f142, %f147, %f139;
	ld.shared.f32 	%f149, [%r32+1680];
	fma.rn.f32 	%f150, %f142, %f149, %f141;
	ld.shared.f32 	%f151, [%r31+1792];
	ld.shared.f32 	%f152, [%r32+1796];
	fma.rn.f32 	%f153, %f151, %f152, %f144;
	ld.shared.f32 	%f154, [%r32+1800];
	fma.rn.f32 	%f155, %f151, %f154, %f146;
	ld.shared.f32 	%f156, [%r32+1804];
	fma.rn.f32 	%f157, %f151, %f156, %f148;
	ld.shared.f32 	%f158, [%r32+1808];
	fma.rn.f32 	%f159, %f151, %f158, %f150;
	ld.shared.f32 	%f160, [%r31+1920];
	ld.shared.f32 	%f161, [%r32+1924];
	fma.rn.f32 	%f162, %f160, %f161, %f153;
	ld.shared.f32 	%f163, [%r32+1928];
	fma.rn.f32 	%f164, %f160, %f163, %f155;
	ld.shared.f32 	%f165, [%r32+1932];
	fma.rn.f32 	%f166, %f160, %f165, %f157;
	ld.shared.f32 	%f167, [%r32+1936];
	fma.rn.f32 	%f168, %f160, %f167, %f159;
	ld.shared.f32 	%f169, [%r31+2048];
	ld.shared.f32 	%f170, [%r32+2052];
	fma.rn.f32 	%f171, %f169, %f170, %f162;
	ld.shared.f32 	%f172, [%r32+2056];
	fma.rn.f32 	%f173, %f169, %f172, %f164;
	ld.shared.f32 	%f174, [%r32+2060];
	fma.rn.f32 	%f175, %f169, %f174, %f166;
	ld.shared.f32 	%f176, [%r32+2064];
	fma.rn.f32 	%f177, %f169, %f176, %f168;
	ld.shared.f32 	%f178, [%r31+2176];
	ld.shared.f32 	%f179, [%r32+2180];
	fma.rn.f32 	%f180, %f178, %f179, %f171;
	ld.shared.f32 	%f181, [%r32+2184];
	fma.rn.f32 	%f182, %f178, %f181, %f173;
	ld.shared.f32 	%f183, [%r32+2188];
	fma.rn.f32 	%f184, %f178, %f183, %f175;
	ld.shared.f32 	%f185, [%r32+2192];
	fma.rn.f32 	%f186, %f178, %f185, %f177;
	ld.shared.f32 	%f187, [%r31+2304];
	ld.shared.f32 	%f188, [%r32+2308];
	fma.rn.f32 	%f189, %f187, %f188, %f180;
	ld.shared.f32 	%f190, [%r32+2312];
	fma.rn.f32 	%f191, %f187, %f190, %f182;
	ld.shared.f32 	%f192, [%r32+2316];
	fma.rn.f32 	%f193, %f187, %f192, %f184;
	ld.shared.f32 	%f194, [%r32+2320];
	fma.rn.f32 	%f195, %f187, %f194, %f186;
	ld.shared.f32 	%f196, [%r31+2432];
	ld.shared.f32 	%f197, [%r32+2436];
	fma.rn.f32 	%f198, %f196, %f197, %f189;
	ld.shared.f32 	%f199, [%r32+2440];
	fma.rn.f32 	%f200, %f196, %f199, %f191;
	ld.shared.f32 	%f201, [%r32+2444];
	fma.rn.f32 	%f202, %f196, %f201, %f193;
	ld.shared.f32 	%f203, [%r32+2448];
	fma.rn.f32 	%f204, %f196, %f203, %f195;
	ld.shared.f32 	%f205, [%r31+2560];
	ld.shared.f32 	%f206, [%r32+2564];
	fma.rn.f32 	%f207, %f205, %f206, %f198;
	ld.shared.f32 	%f208, [%r32+2568];
	fma.rn.f32 	%f209, %f205, %f208, %f200;
	ld.shared.f32 	%f210, [%r32+2572];
	fma.rn.f32 	%f211, %f205, %f210, %f202;
	ld.shared.f32 	%f212, [%r32+2576];
	fma.rn.f32 	%f213, %f205, %f212, %f204;
	ld.shared.f32 	%f214, [%r31+2688];
	ld.shared.f32 	%f215, [%r32+2692];
	fma.rn.f32 	%f216, %f214, %f215, %f207;
	ld.shared.f32 	%f217, [%r32+2696];
	fma.rn.f32 	%f218, %f214, %f217, %f209;
	ld.shared.f32 	%f219, [%r32+2700];
	fma.rn.f32 	%f220, %f214, %f219, %f211;
	ld.shared.f32 	%f221, [%r32+2704];
	fma.rn.f32 	%f222, %f214, %f221, %f213;
	ld.shared.f32 	%f223, [%r31+2816];
	ld.shared.f32 	%f224, [%r32+2820];
	fma.rn.f32 	%f225, %f223, %f224, %f216;
	ld.shared.f32 	%f226, [%r32+2824];
	fma.rn.f32 	%f227, %f223, %f226, %f218;
	ld.shared.f32 	%f228, [%r32+2828];
	fma.rn.f32 	%f229, %f223, %f228, %f220;
	ld.shared.f32 	%f230, [%r32+2832];
	fma.rn.f32 	%f231, %f223, %f230, %f222;
	ld.shared.f32 	%f232, [%r31+2944];
	ld.shared.f32 	%f233, [%r32+2948];
	fma.rn.f32 	%f234, %f232, %f233, %f225;
	ld.shared.f32 	%f235, [%r32+2952];
	fma.rn.f32 	%f236, %f232, %f235, %f227;
	ld.shared.f32 	%f237, [%r32+2956];
	fma.rn.f32 	%f238, %f232, %f237, %f229;
	ld.shared.f32 	%f239, [%r32+2960];
	fma.rn.f32 	%f240, %f232, %f239, %f231;
	ld.shared.f32 	%f241, [%r31+3072];
	ld.shared.f32 	%f242, [%r32+3076];
	fma.rn.f32 	%f243, %f241, %f242, %f234;
	ld.shared.f32 	%f244, [%r32+3080];
	fma.rn.f32 	%f245, %f241, %f244, %f236;
	ld.shared.f32 	%f246, [%r32+3084];
	fma.rn.f32 	%f247, %f241, %f246, %f238;
	ld.shared.f32 	%f248, [%r32+3088];
	fma.rn.f32 	%f249, %f241, %f248, %f240;
	ld.shared.f32 	%f250, [%r31+3200];
	ld.shared.f32 	%f251, [%r32+3204];
	fma.rn.f32 	%f252, %f250, %f251, %f243;
	ld.shared.f32 	%f253, [%r32+3208];
	fma.rn.f32 	%f254, %f250, %f253, %f245;
	ld.shared.f32 	%f255, [%r32+3212];
	fma.rn.f32 	%f256, %f250, %f255, %f247;
	ld.shared.f32 	%f257, [%r32+3216];
	fma.rn.f32 	%f258, %f250, %f257, %f249;
	ld.shared.f32 	%f259, [%r31+3328];
	ld.shared.f32 	%f260, [%r32+3332];
	fma.rn.f32 	%f261, %f259, %f260, %f252;
	ld.shared.f32 	%f262, [%r32+3336];
	fma.rn.f32 	%f263, %f259, %f262, %f254;
	ld.shared.f32 	%f264, [%r32+3340];
	fma.rn.f32 	%f265, %f259, %f264, %f256;
	ld.shared.f32 	%f266, [%r32+3344];
	fma.rn.f32 	%f267, %f259, %f266, %f258;
	ld.shared.f32 	%f268, [%r31+3456];
	ld.shared.f32 	%f269, [%r32+3460];
	fma.rn.f32 	%f270, %f268, %f269, %f261;
	ld.shared.f32 	%f271, [%r32+3464];
	fma.rn.f32 	%f272, %f268, %f271, %f263;
	ld.shared.f32 	%f273, [%r32+3468];
	fma.rn.f32 	%f274, %f268, %f273, %f265;
	ld.shared.f32 	%f275, [%r32+3472];
	fma.rn.f32 	%f276, %f268, %f275, %f267;
	ld.shared.f32 	%f277, [%r31+3584];
	ld.shared.f32 	%f278, [%r32+3588];
	fma.rn.f32 	%f279, %f277, %f278, %f270;
	ld.shared.f32 	%f280, [%r32+3592];
	fma.rn.f32 	%f281, %f277, %f280, %f272;
	ld.shared.f32 	%f282, [%r32+3596];
	fma.rn.f32 	%f283, %f277, %f282, %f274;
	ld.shared.f32 	%f284, [%r32+3600];
	fma.rn.f32 	%f285, %f277, %f284, %f276;
	ld.shared.f32 	%f286, [%r31+3712];
	ld.shared.f32 	%f287, [%r32+3716];
	fma.rn.f32 	%f288, %f286, %f287, %f279;
	ld.shared.f32 	%f289, [%r32+3720];
	fma.rn.f32 	%f290, %f286, %f289, %f281;
	ld.shared.f32 	%f291, [%r32+3724];
	fma.rn.f32 	%f292, %f286, %f291, %f283;
	ld.shared.f32 	%f293, [%r32+3728];
	fma.rn.f32 	%f294, %f286, %f293, %f285;
	ld.shared.f32 	%f295, [%r31+3840];
	ld.shared.f32 	%f296, [%r32+3844];
	fma.rn.f32 	%f297, %f295, %f296, %f288;
	ld.shared.f32 	%f298, [%r32+3848];
	fma.rn.f32 	%f299, %f295, %f298, %f290;
	ld.shared.f32 	%f300, [%r32+3852];
	fma.rn.f32 	%f301, %f295, %f300, %f292;
	ld.shared.f32 	%f302, [%r32+3856];
	fma.rn.f32 	%f303, %f295, %f302, %f294;
	ld.shared.f32 	%f304, [%r31+3968];
	ld.shared.f32 	%f305, [%r32+3972];
	fma.rn.f32 	%f328, %f304, %f305, %f297;
	ld.shared.f32 	%f306, [%r32+3976];
	fma.rn.f32 	%f327, %f304, %f306, %f299;
	ld.shared.f32 	%f307, [%r32+3980];
	fma.rn.f32 	%f326, %f304, %f307, %f301;
	ld.shared.f32 	%f308, [%r32+3984];
	fma.rn.f32 	%f325, %f304, %f308, %f303;
	bar.sync 	0;
	add.s32 	%r35, %r35, 32;
	add.s64 	%rd48, %rd48, %rd8;
	setp.lt.s32 	%p2, %r35, %r8;
	@%p2 bra 	$L__BB2_2;
$L__BB2_3:
	ld.param.u64 	%rd47, [_Z15mysgemm_v5_ano2iiifPKfS0_fPf_param_7];
	mad.lo.s32 	%r33, %r7, %r2, %r1;
	cvt.s64.s32 	%rd37, %r33;
	cvta.to.global.u64 	%rd38, %rd47;
	mad.lo.s32 	%r34, %r4, %r7, %r3;
	cvt.s64.s32 	%rd39, %r34;
	add.s64 	%rd40, %rd37, %rd39;
	shl.b64 	%rd41, %rd40, 2;
	add.s64 	%rd42, %rd38, %rd41;
	ld.global.f32 	%f309, [%rd42];
	mul.f32 	%f310, %f14, %f309;
	fma.rn.f32 	%f311, %f13, %f328, %f310;
	st.global.f32 	[%rd42], %f311;
	mul.wide.s32 	%rd43, %r7, 4;
	add.s64 	%rd44, %rd42, %rd43;
	ld.global.f32 	%f312, [%rd44];
	mul.f32 	%f313, %f14, %f312;
	fma.rn.f32 	%f314, %f13, %f327, %f313;
	st.global.f32 	[%rd44], %f314;
	add.s64 	%rd45, %rd44, %rd43;
	ld.global.f32 	%f315, [%rd45];
	mul.f32 	%f316, %f14, %f315;
	fma.rn.f32 	%f317, %f13, %f326, %f316;
	st.global.f32 	[%rd45], %f317;
	add.s64 	%rd46, %rd45, %rd43;
	ld.global.f32 	%f318, [%rd46];
	mul.f32 	%f319, %f14, %f318;
	fma.rn.f32 	%f320, %f13, %f325, %f319;
	st.global.f32 	[%rd46], %f320;
	ret;

}
	// .globl	_Z18mysgemm_v5_ano_proiiifPKfS0_fPf
.visible .entry _Z18mysgemm_v5_ano_proiiifPKfS0_fPf(
	.param .u32 _Z18mysgemm_v5_ano_proiiifPKfS0_fPf_param_0,
	.param .u32 _Z18mysgemm_v5_ano_proiiifPKfS0_fPf_param_1,
	.param .u32 _Z18mysgemm_v5_ano_proiiifPKfS0_fPf_param_2,
	.param .f32 _Z18mysgemm_v5_ano_proiiifPKfS0_fPf_param_3,
	.param .u64 .ptr .align 1 _Z18mysgemm_v5_ano_proiiifPKfS0_fPf_param_4,
	.param .u64 .ptr .align 1 _Z18mysgemm_v5_ano_proiiifPKfS0_fPf_param_5,
	.param .f32 _Z18mysgemm_v5_ano_proiiifPKfS0_fPf_param_6,
	.param .u64 .ptr .align 1 _Z18mysgemm_v5_ano_proiiifPKfS0_fPf_param_7
)
.maxntid 256
{
	.reg .pred 	%p<3>;
	.reg .b32 	%r<36>;
	.reg .b32 	%f<329>;
	.reg .b64 	%rd<46>;
	// demoted variable
	.shared .align 4 .b8 _ZZ18mysgemm_v5_ano_proiiifPKfS0_fPfE3sa5[4096];
	// demoted variable
	.shared .align 4 .b8 _ZZ18mysgemm_v5_ano_proiiifPKfS0_fPfE11sb5_padding[4224];
	ld.param.u32 	%r7, [_Z18mysgemm_v5_ano_proiiifPKfS0_fPf_param_0];
	ld.param.u32 	%r8, [_Z18mysgemm_v5_ano_proiiifPKfS0_fPf_param_2];
	ld.param.f32 	%f13, [_Z18mysgemm_v5_ano_proiiifPKfS0_fPf_param_3];
	ld.param.u64 	%rd17, [_Z18mysgemm_v5_ano_proiiifPKfS0_fPf_param_4];
	ld.param.u64 	%rd19, [_Z18mysgemm_v5_ano_proiiifPKfS0_fPf_param_5];
	ld.param.f32 	%f14, [_Z18mysgemm_v5_ano_proiiifPKfS0_fPf_param_6];
	cvta.to.global.u64 	%rd1, %rd19;
	mov.u32 	%r9, %tid.x;
	mov.u32 	%r10, %ctaid.x;
	mov.u32 	%r11, %ctaid.y;
	shl.b32 	%r1, %r10, 5;
	shl.b32 	%r2, %r11, 5;
	and.b32  	%r3, %r9, 31;
	shr.u32 	%r12, %r9, 3;
	and.b32  	%r4, %r12, 28;
	setp.lt.s32 	%p1, %r8, 1;
	mov.f32 	%f325, 0f00000000;
	mov.f32 	%f326, %f325;
	mov.f32 	%f327, %f325;
	mov.f32 	%f328, %f325;
	@%p1 bra 	$L__BB3_3;
	cvta.to.global.u64 	%rd20, %rd17;
	mad.lo.s32 	%r14, %r4, %r7, %r3;
	mad.lo.s32 	%r15, %r8, %r4, %r3;
	add.s32 	%r16, %r15, %r8;
	add.s32 	%r17, %r16, %r8;
	add.s32 	%r18, %r17, %r8;
	shl.b32 	%r19, %r7, 5;
	mul.wide.u32 	%rd2, %r15, 4;
	mul.wide.u32 	%rd3, %r16, 4;
	mul.wide.u32 	%rd4, %r17, 4;
	mul.wide.u32 	%rd5, %r18, 4;
	mul.wide.s32 	%rd21, %r7, 4;
	mul.wide.s32 	%rd22, %r1, 4;
	add.s64 	%rd23, %rd21, %rd22;
	add.s64 	%rd6, %rd20, %rd23;
	mul.wide.s32 	%rd44, %r14, 4;
	mul.wide.s32 	%rd8, %r19, 4;
	mul.wide.s32 	%rd24, %r7, 8;
	add.s64 	%rd25, %rd24, %rd22;
	add.s64 	%rd9, %rd20, %rd25;
	mul.wide.s32 	%rd26, %r7, 12;
	add.s64 	%rd27, %rd26, %rd22;
	add.s64 	%rd10, %rd20, %rd27;
	mul.lo.s32 	%r20, %r8, %r2;
	mul.wide.s32 	%rd28, %r20, 4;
	add.s64 	%rd45, %rd1, %rd28;
	add.s64 	%rd12, %rd20, %rd22;
	mov.f32 	%f328, 0f00000000;
	mov.b32 	%r35, 0;
	mov.f32 	%f327, %f328;
	mov.f32 	%f326, %f328;
	mov.f32 	%f325, %f328;
$L__BB3_2:
	add.s64 	%rd29, %rd12, %rd44;
	ld.global.f32 	%f17, [%rd29];
	shl.b32 	%r21, %r4, 7;
	shl.b32 	%r22, %r3, 2;
	or.b32  	%r23, %r21, %r22;
	mov.u32 	%r24, _ZZ18mysgemm_v5_ano_proiiifPKfS0_fPfE3sa5;
	add.s32 	%r25, %r24, %r23;
	st.shared.f32 	[%r25], %f17;
	add.s64 	%rd30, %rd6, %rd44;
	ld.global.f32 	%f18, [%rd30];
	st.shared.f32 	[%r25+128], %f18;
	add.s64 	%rd31, %rd9, %rd44;
	ld.global.f32 	%f19, [%rd31];
	st.shared.f32 	[%r25+256], %f19;
	add.s64 	%rd32, %rd10, %rd44;
	ld.global.f32 	%f20, [%rd32];
	st.shared.f32 	[%r25+384], %f20;
	add.s64 	%rd33, %rd45, %rd2;
	ld.global.f32 	%f21, [%rd33];
	shl.b32 	%r26, %r3, 7;
	shl.b32 	%r27, %r4, 2;
	or.b32  	%r28, %r26, %r27;
	mov.u32 	%r29, _ZZ18mysgemm_v5_ano_proiiifPKfS0_fPfE11sb5_padding;
	add.s32 	%r30, %r29, %r28;
	st.shared.f32 	[%r30+4], %f21;
	add.s64 	%rd34, %rd45, %rd3;
	ld.global.f32 	%f22, [%rd34];
	st.shared.f32 	[%r30+8], %f22;
	add.s64 	%rd35, %rd45, %rd4;
	ld.global.f32 	%f23, [%rd35];
	st.shared.f32 	[%r30+12], %f23;
	add.s64 	%rd36, %rd45, %rd5;
	ld.global.f32 	%f24, [%rd36];
	st.shared.f32 	[%r30+16], %f24;
	bar.sync 	0;
	add.s64 	%rd45, %rd45, 128;
	add.s32 	%r31, %r29, %r22;
	ld.shared.f32 	%f25, [%r31+4];
	add.s32 	%r32, %r24, %r27;
	ld.shared.f32 	%f26, [%r32];
	fma.rn.f32 	%f27, %f25, %f26, %f328;
	ld.shared.f32 	%f28, [%r32+4];
	fma.rn.f32 	%f29, %f25, %f28, %f327;
	ld.shared.f32 	%f30, [%r32+8];
	fma.rn.f32 	%f31, %f25, %f30, %f326;
	ld.shared.f32 	%f32, [%r32+12];
	fma.rn.f32 	%f33, %f25, %f32, %f325;
	ld.shared.f32 	%f34, [%r31+132];
	ld.shared.f32 	%f35, [%r32+128];
	fma.rn.f32 	%f36, %f34, %f35, %f27;
	ld.shared.f32 	%f37, [%r32+132];
	fma.rn.f32 	%f38, %f34, %f37, %f29;
	ld.shared.f32 	%f39, [%r32+136];
	fma.rn.f32 	%f40, %f34, %f39, %f31;
	ld.shared.f32 	%f41, [%r32+140];
	fma.rn.f32 	%f42, %f34, %f41, %f33;
	ld.shared.f32 	%f43, [%r31+260];
	ld.shared.f32 	%f44, [%r32+256];
	fma.rn.f32 	%f45, %f43, %f44, %f36;
	ld.shared.f32 	%f46, [%r32+260];
	fma.rn.f32 	%f47, %f43, %f46, %f38;
	ld.shared.f32 	%f48, [%r32+264];
	fma.rn.f32 	%f49, %f43, %f48, %f40;
	ld.shared.f32 	%f50, [%r32+268];
	fma.rn.f32 	%f51, %f43, %f50, %f42;
	ld.shared.f32 	%f52, [%r31+388];
	ld.shared.f32 	%f53, [%r32+384];
	fma.rn.f32 	%f54, %f52, %f53, %f45;
	ld.shared.f32 	%f55, [%r32+388];
	fma.rn.f32 	%f56, %f52, %f55, %f47;
	ld.shared.f32 	%f57, [%r32+392];
	fma.rn.f32 	%f58, %f52, %f57, %f49;
	ld.shared.f32 	%f59, [%r32+396];
	fma.rn.f32 	%f60, %f52, %f59, %f51;
	ld.shared.f32 	%f61, [%r31+516];
	ld.shared.f32 	%f62, [%r32+512];
	fma.rn.f32 	%f63, %f61, %f62, %f54;
	ld.shared.f32 	%f64, [%r32+516];
	fma.rn.f32 	%f65, %f61, %f64, %f56;
	ld.shared.f32 	%f66, [%r32+520];
	fma.rn.f32 	%f67, %f61, %f66, %f58;
	ld.shared.f32 	%f68, [%r32+524];
	fma.rn.f32 	%f69, %f61, %f68, %f60;
	ld.shared.f32 	%f70, [%r31+644];
	ld.shared.f32 	%f71, [%r32+640];
	fma.rn.f32 	%f72, %f70, %f71, %f63;
	ld.shared.f32 	%f73, [%r32+644];
	fma.rn.f32 	%f74, %f70, %f73, %f65;
	ld.shared.f32 	%f75, [%r32+648];
	fma.rn.f32 	%f76, %f70, %f75, %f67;
	ld.shared.f32 	%f77, [%r32+652];
	fma.rn.f32 	%f78, %f70, %f77, %f69;
	ld.shared.f32 	%f79, [%r31+772];
	ld.shared.f32 	%f80, [%r32+768];
	fma.rn.f32 	%f81, %f79, %f80, %f72;
	ld.shared.f32 	%f82, [%r32+772];
	fma.rn.f32 	%f83, %f79, %f82, %f74;
	ld.shared.f32 	%f84, [%r32+776];
	fma.rn.f32 	%f85, %f79, %f84, %f76;
	ld.shared.f32 	%f86, [%r32+780];
	fma.rn.f32 	%f87, %f79, %f86, %f78;
	ld.shared.f32 	%f88, [%r31+900];
	ld.shared.f32 	%f89, [%r32+896];
	fma.rn.f32 	%f90, %f88, %f89, %f81;
	ld.shared.f32 	%f91, [%r32+900];
	fma.rn.f32 	%f92, %f88, %f91, %f83;
	ld.shared.f32 	%f93, [%r32+904];
	fma.rn.f32 	%f94, %f88, %f93, %f85;
	ld.shared.f32 	%f95, [%r32+908];
	fma.rn.f32 	%f96, %f88, %f95, %f87;
	ld.shared.f32 	%f97, [%r31+1028];
	ld.shared.f32 	%f98, [%r32+1024];
	fma.rn.f32 	%f99, %f97, %f98, %f90;
	ld.shared.f32 	%f100, [%r32+1028];
	fma.rn.f32 	%f101, %f97, %f100, %f92;
	ld.shared.f32 	%f102, [%r32+1032];
	fma.rn.f32 	%f103, %f97, %f102, %f94;
	ld.shared.f32 	%f104, [%r32+1036];
	fma.rn.f32 	%f105, %f97, %f104, %f96;
	ld.shared.f32 	%f106, [%r31+1156];
	ld.shared.f32 	%f107, [%r32+1152];
	fma.rn.f32 	%f108, %f106, %f107, %f99;
	ld.shared.f32 	%f109, [%r32+1156];
	fma.rn.f32 	%f110, %f106, %f109, %f101;
	ld.shared.f32 	%f111, [%r32+1160];
	fma.rn.f32 	%f112, %f106, %f111, %f103;
	ld.shared.f32 	%f113, [%r32+1164];
	fma.rn.f32 	%f114, %f106, %f113, %f105;
	ld.shared.f32 	%f115, [%r31+1284];
	ld.shared.f32 	%f116, [%r32+1280];
	fma.rn.f32 	%f117, %f115, %f116, %f108;
	ld.shared.f32 	%f118, [%r32+1284];
	fma.rn.f32 	%f119, %f115, %f118, %f110;
	ld.shared.f32 	%f120, [%r32+1288];
	fma.rn.f32 	%f121, %f115, %f120, %f112;
	ld.shared.f32 	%f122, [%r32+1292];
	fma.rn.f32 	%f123, %f115, %f122, %f114;
	ld.shared.f32 	%f124, [%r31+1412];
	ld.shared.f32 	%f125, [%r32+1408];
	fma.rn.f32 	%f126, %f124, %f125, %f117;
	ld.shared.f32 	%f127, [%r32+1412];
	fma.rn.f32 	%f128, %f124, %f127, %f119;
	ld.shared.f32 	%f129, [%r32+1416];
	fma.rn.f32 	%f130, %f124, %f129, %f121;
	ld.shared.f32 	%f131, [%r32+1420];
	fma.rn.f32 	%f132, %f124, %f131, %f123;
	ld.shared.f32 	%f133, [%r31+1540];
	ld.shared.f32 	%f134, [%r32+1536];
	fma.rn.f32 	%f135, %f133, %f134, %f126;
	ld.shared.f32 	%f136, [%r32+1540];
	fma.rn.f32 	%f137, %f133, %f136, %f128;
	ld.shared.f32 	%f138, [%r32+1544];
	fma.rn.f32 	%f139, %f133, %f138, %f130;
	ld.shared.f32 	%f140, [%r32+1548];
	fma.rn.f32 	%f141, %f133, %f140, %f132;
	ld.shared.f32 	%f142, [%r31+1668];
	ld.shared.f32 	%f143, [%r32+1664];
	fma.rn.f32 	%f144, %f142, %f143, %f135;
	ld.shared.f32 	%f145, [%r32+1668];
	fma.rn.f32 	%f146, %f142, %f145, %f137;
	ld.shared.f32 	%f147, [%r32+1672];
	fma.rn.f32 	%f148, %f142, %f147, %f139;
	ld.shared.f32 	%f149, [%r32+1676];
	fma.rn.f32 	%f150, %f142, %f149, %f141;
	ld.shared.f32 	%f151, [%r31+1796];
	ld.shared.f32 	%f152, [%r32+1792];
	fma.rn.f32 	%f153, %f151, %f152, %f144;
	ld.shared.f32 	%f154, [%r32+1796];
	fma.rn.f32 	%f155, %f151, %f154, %f146;
	ld.shared.f32 	%f156, [%r32+1800];
	fma.rn.f32 	%f157, %f151, %f156, %f148;
	ld.shared.f32 	%f158, [%r32+1804];
	fma.rn.f32 	%f159, %f151, %f158, %f150;
	ld.shared.f32 	%f160, [%r31+1924];
	ld.shared.f32 	%f161, [%r32+1920];
	fma.rn.f32 	%f162, %f160, %f161, %f153;
	ld.shared.f32 	%f163, [%r32+1924];
	fma.rn.f32 	%f164, %f160, %f163, %f155;
	ld.shared.f32 	%f165, [%r32+1928];
	fma.rn.f32 	%f166, %f160, %f165, %f157;
	ld.shared.f32 	%f167, [%r32+1932];
	fma.rn.f32 	%f168, %f160, %f167, %f159;
	ld.shared.f32 	%f169, [%r31+2052];
	ld.shared.f32 	%f170, [%r32+2048];
	fma.rn.f32 	%f171, %f169, %f170, %f162;
	ld.shared.f32 	%f172, [%r32+2052];
	fma.rn.f32 	%f173, %f169, %f172, %f164;
	ld.shared.f32 	%f174, [%r32+2056];
	fma.rn.f32 	%f175, %f169, %f174, %f166;
	ld.shared.f32 	%f176, [%r32+2060];
	fma.rn.f32 	%f177, %f169, %f176, %f168;
	ld.shared.f32 	%f178, [%r31+2180];
	ld.shared.f32 	%f179, [%r32+2176];
	fma.rn.f32 	%f180, %f178, %f179, %f171;
	ld.shared.f32 	%f181, [%r32+2180];
	fma.rn.f32 	%f182, %f178, %f181, %f173;
	ld.shared.f32 	%f183, [%r32+2184];
	fma.rn.f32 	%f184, %f178, %f183, %f175;
	ld.shared.f32 	%f185, [%r32+2188];
	fma.rn.f32 	%f186, %f178, %f185, %f177;
	ld.shared.f32 	%f187, [%r31+2308];
	ld.shared.f32 	%f188, [%r32+2304];
	fma.rn.f32 	%f189, %f187, %f188, %f180;
	ld.shared.f32 	%f190, [%r32+2308];
	fma.rn.f32 	%f191, %f187, %f190, %f182;
	ld.shared.f32 	%f192, [%r32+2312];
	fma.rn.f32 	%f193, %f187, %f192, %f184;
	ld.shared.f32 	%f194, [%r32+2316];
	fma.rn.f32 	%f195, %f187, %f194, %f186;
	ld.shared.f32 	%f196, [%r31+2436];
	ld.shared.f32 	%f197, [%r32+2432];
	fma.rn.f32 	%f198, %f196, %f197, %f189;
	ld.shared.f32 	%f199, [%r32+2436];
	fma.rn.f32 	%f200, %f196, %f199, %f191;
	ld.shared.f32 	%f201, [%r32+2440];
	fma.rn.f32 	%f202, %f196, %f201, %f193;
	ld.shared.f32 	%f203, [%r32+2444];
	fma.rn.f32 	%f204, %f196, %f203, %f195;
	ld.shared.f32 	%f205, [%r31+2564];
	ld.shared.f32 	%f206, [%r32+2560];
	fma.rn.f32 	%f207, %f205, %f206, %f198;
	ld.shared.f32 	%f208, [%r32+2564];
	fma.rn.f32 	%f209, %f205, %f208, %f200;
	ld.shared.f32 	%f210, [%r32+2568];
	fma.rn.f32 	%f211, %f205, %f210, %f202;
	ld.shared.f32 	%f212, [%r32+2572];
	fma.rn.f32 	%f213, %f205, %f212, %f204;
	ld.shared.f32 	%f214, [%r31+2692];
	ld.shared.f32 	%f215, [%r32+2688];
	fma.rn.f32 	%f216, %f214, %f215, %f207;
	ld.shared.f32 	%f217, [%r32+2692];
	fma.rn.f32 	%f218, %f214, %f217, %f209;
	ld.shared.f32 	%f219, [%r32+2696];
	fma.rn.f32 	%f220, %f214, %f219, %f211;
	ld.shared.f32 	%f221, [%r32+2700];
	fma.rn.f32 	%f222, %f214, %f221, %f213;
	ld.shared.f32 	%f223, [%r31+2820];
	ld.shared.f32 	%f224, [%r32+2816];
	fma.rn.f32 	%f225, %f223, %f224, %f216;
	ld.shared.f32 	%f226, [%r32+2820];
	fma.rn.f32 	%f227, %f223, %f226, %f218;
	ld.shared.f32 	%f228, [%r32+2824];
	fma.rn.f32 	%f229, %f223, %f228, %f220;
	ld.shared.f32 	%f230, [%r32+2828];
	fma.rn.f32 	%f231, %f223, %f230, %f222;
	ld.shared.f32 	%f232, [%r31+2948];
	ld.shared.f32 	%f233, [%r32+2944];
	fma.rn.f32 	%f234, %f232, %f233, %f225;
	ld.shared.f32 	%f235, [%r32+2948];
	fma.rn.f32 	%f236, %f232, %f235, %f227;
	ld.shared.f32 	%f237, [%r32+2952];
	fma.rn.f32 	%f238, %f232, %f237, %f229;
	ld.shared.f32 	%f239, [%r32+2956];
	fma.rn.f32 	%f240, %f232, %f239, %f231;
	ld.shared.f32 	%f241, [%r31+3076];
	ld.shared.f32 	%f242, [%r32+3072];
	fma.rn.f32 	%f243, %f241, %f242, %f234;
	ld.shared.f32 	%f244, [%r32+3076];
	fma.rn.f32 	%f245, %f241, %f244, %f236;
	ld.shared.f32 	%f246, [%r32+3080];
	fma.rn.f32 	%f247, %f241, %f246, %f238;
	ld.shared.f32 	%f248, [%r32+3084];
	fma.rn.f32 	%f249, %f241, %f248, %f240;
	ld.shared.f32 	%f250, [%r31+3204];
	ld.shared.f32 	%f251, [%r32+3200];
	fma.rn.f32 	%f252, %f250, %f251, %f243;
	ld.shared.f32 	%f253, [%r32+3204];
	fma.rn.f32 	%f254, %f250, %f253, %f245;
	ld.shared.f32 	%f255, [%r32+3208];
	fma.rn.f32 	%f256, %f250, %f255, %f247;
	ld.shared.f32 	%f257, [%r32+3212];
	fma.rn.f32 	%f258, %f250, %f257, %f249;
	ld.shared.f32 	%f259, [%r31+3332];
	ld.shared.f32 	%f260, [%r32+3328];
	fma.rn.f32 	%f261, %f259, %f260, %f252;
	ld.shared.f32 	%f262, [%r32+3332];
	fma.rn.f32 	%f263, %f259, %f262, %f254;
	ld.shared.f32 	%f264, [%r32+3336];
	fma.rn.f32 	%f265, %f259, %f264, %f256;
	ld.shared.f32 	%f266, [%r32+3340];
	fma.rn.f32 	%f267, %f259, %f266, %f258;
	ld.shared.f32 	%f268, [%r31+3460];
	ld.shared.f32 	%f269, [%r32+3456];
	fma.rn.f32 	%f270, %f268, %f269, %f261;
	ld.shared.f32 	%f271, [%r32+3460];
	fma.rn.f32 	%f272, %f268, %f271, %f263;
	ld.shared.f32 	%f273, [%r32+3464];
	fma.rn.f32 	%f274, %f268, %f273, %f265;
	ld.shared.f32 	%f275, [%r32+3468];
	fma.rn.f32 	%f276, %f268, %f275, %f267;
	ld.shared.f32 	%f277, [%r31+3588];
	ld.shared.f32 	%f278, [%r32+3584];
	fma.rn.f32 	%f279, %f277, %f278, %f270;
	ld.shared.f32 	%f280, [%r32+3588];
	fma.rn.f32 	%f281, %f277, %f280, %f272;
	ld.shared.f32 	%f282, [%r32+3592];
	fma.rn.f32 	%f283, %f277, %f282, %f274;
	ld.shared.f32 	%f284, [%r32+3596];
	fma.rn.f32 	%f285, %f277, %f284, %f276;
	ld.shared.f32 	%f286, [%r31+3716];
	ld.shared.f32 	%f287, [%r32+3712];
	fma.rn.f32 	%f288, %f286, %f287, %f279;
	ld.shared.f32 	%f289, [%r32+3716];
	fma.rn.f32 	%f290, %f286, %f289, %f281;
	ld.shared.f32 	%f291, [%r32+3720];
	fma.rn.f32 	%f292, %f286, %f291, %f283;
	ld.shared.f32 	%f293, [%r32+3724];
	fma.rn.f32 	%f294, %f286, %f293, %f285;
	ld.shared.f32 	%f295, [%r31+3844];
	ld.shared.f32 	%f296, [%r32+3840];
	fma.rn.f32 	%f297, %f295, %f296, %f288;
	ld.shared.f32 	%f298, [%r32+3844];
	fma.rn.f32 	%f299, %f295, %f298, %f290;
	ld.shared.f32 	%f300, [%r32+3848];
	fma.rn.f32 	%f301, %f295, %f300, %f292;
	ld.shared.f32 	%f302, [%r32+3852];
	fma.rn.f32 	%f303, %f295, %f302, %f294;
	ld.shared.f32 	%f304, [%r31+3972];
	ld.shared.f32 	%f305, [%r32+3968];
	fma.rn.f32 	%f328, %f304, %f305, %f297;
	ld.shared.f32 	%f306, [%r32+3972];
	fma.rn.f32 	%f327, %f304, %f306, %f299;
	ld.shared.f32 	%f307, [%r32+3976];
	fma.rn.f32 	%f326, %f304, %f307, %f301;
	ld.shared.f32 	%f308, [%r32+3980];
	fma.rn.f32 	%f325, %f304, %f308, %f303;
	bar.sync 	0;
	add.s32 	%r35, %r35, 32;
	add.s64 	%rd44, %rd44, %rd8;
	setp.lt.s32 	%p2, %r35, %r8;
	@%p2 bra 	$L__BB3_2;
$L__BB3_3:
	ld.param.u64 	%rd43, [_Z18mysgemm_v5_ano_proiiifPKfS0_fPf_param_7];
	mad.lo.s32 	%r33, %r7, %r2, %r1;
	cvt.s64.s32 	%rd37, %r33;
	cvta.to.global.u64 	%rd38, %rd43;
	mad.lo.s32 	%r34, %r7, %r3, %r4;
	cvt.s64.s32 	%rd39, %r34;
	add.s64 	%rd40, %rd37, %rd39;
	shl.b64 	%rd41, %rd40, 2;
	add.s64 	%rd42, %rd38, %rd41;
	ld.global.f32 	%f309, [%rd42];
	mul.f32 	%f310, %f14, %f309;
	fma.rn.f32 	%f311, %f13, %f328, %f310;
	st.global.f32 	[%rd42], %f311;
	ld.global.f32 	%f312, [%rd42+4];
	mul.f32 	%f313, %f14, %f312;
	fma.rn.f32 	%f314, %f13, %f327, %f313;
	st.global.f32 	[%rd42+4], %f314;
	ld.global.f32 	%f315, [%rd42+8];
	mul.f32 	%f316, %f14, %f315;
	fma.rn.f32 	%f317, %f13, %f326, %f316;
	st.global.f32 	[%rd42+8], %f317;
	ld.global.f32 	%f318, [%rd42+12];
	mul.f32 	%f319, %f14, %f318;
	fma.rn.f32 	%f320, %f13, %f325, %f319;
	st.global.f32 	[%rd42+12], %f320;
	ret;

}
	// .globl	_Z19mysgemm_v5_ano2_proiiifPKfS0_fPf
.visible .entry _Z19mysgemm_v5_ano2_proiiifPKfS0_fPf(
	.param .u32 _Z19mysgemm_v5_ano2_proiiifPKfS0_fPf_param_0,
	.param .u32 _Z19mysgemm_v5_ano2_proiiifPKfS0_fPf_param_1,
	.param .u32 _Z19mysgemm_v5_ano2_proiiifPKfS0_fPf_param_2,
	.param .f32 _Z19mysgemm_v5_ano2_proiiifPKfS0_fPf_param_3,
	.param .u64 .ptr .align 1 _Z19mysgemm_v5_ano2_proiiifPKfS0_fPf_param_4,
	.param .u64 .ptr .align 1 _Z19mysgemm_v5_ano2_proiiifPKfS0_fPf_param_5,
	.param .f32 _Z19mysgemm_v5_ano2_proiiifPKfS0_fPf_param_6,
	.param .u64 .ptr .align 1 _Z19mysgemm_v5_ano2_proiiifPKfS0_fPf_param_7
)
.maxntid 256
{
	.reg .pred 	%p<3>;
	.reg .b32 	%r<55>;
	.reg .b32 	%f<331>;
	.reg .b64 	%rd<51>;
	// demoted variable
	.shared .align 4 .b8 _ZZ19mysgemm_v5_ano2_proiiifPKfS0_fPfE3sa5[4096];
	// demoted variable
	.shared .align 4 .b8 _ZZ19mysgemm_v5_ano2_proiiifPKfS0_fPfE3sb5[4096];
	ld.param.u32 	%r12, [_Z19mysgemm_v5_ano2_proiiifPKfS0_fPf_param_0];
	ld.param.u32 	%r13, [_Z19mysgemm_v5_ano2_proiiifPKfS0_fPf_param_2];
	ld.param.u64 	%rd19, [_Z19mysgemm_v5_ano2_proiiifPKfS0_fPf_param_5];
	cvta.to.global.u64 	%rd1, %rd19;
	mov.u32 	%r1, %tid.x;
	mov.u32 	%r14, %ctaid.x;
	mov.u32 	%r15, %ctaid.y;
	shl.b32 	%r2, %r14, 5;
	shl.b32 	%r3, %r15, 5;
	and.b32  	%r4, %r1, 31;
	shr.u32 	%r16, %r1, 3;
	and.b32  	%r5, %r16, 28;
	setp.lt.s32 	%p1, %r13, 1;
	mov.f32 	%f327, 0f00000000;
	mov.f32 	%f328, %f327;
	mov.f32 	%f329, %f327;
	mov.f32 	%f330, %f327;
	@%p1 bra 	$L__BB4_3;
	ld.param.u64 	%rd47, [_Z19mysgemm_v5_ano2_proiiifPKfS0_fPf_param_4];
	cvta.to.global.u64 	%rd20, %rd47;
	mad.lo.s32 	%r18, %r5, %r12, %r4;
	add.s32 	%r19, %r5, %r1;
	and.b32  	%r20, %r19, 31;
	mad.lo.s32 	%r21, %r20, %r13, %r4;
	shl.b32 	%r22, %r4, 5;
	or.b32  	%r23, %r22, %r20;
	shl.b32 	%r24, %r23, 2;
	mov.u32 	%r25, _ZZ19mysgemm_v5_ano2_proiiifPKfS0_fPfE3sb5;
	add.s32 	%r6, %r25, %r24;
	add.s32 	%r26, %r19, 1;
	and.b32  	%r27, %r26, 31;
	mad.lo.s32 	%r28, %r27, %r13, %r4;
	or.b32  	%r29, %r22, %r27;
	shl.b32 	%r30, %r29, 2;
	add.s32 	%r7, %r25, %r30;
	add.s32 	%r31, %r19, 2;
	and.b32  	%r32, %r31, 31;
	mad.lo.s32 	%r33, %r32, %r13, %r4;
	or.b32  	%r34, %r22, %r32;
	shl.b32 	%r35, %r34, 2;
	add.s32 	%r8, %r25, %r35;
	add.s32 	%r36, %r19, 3;
	and.b32  	%r37, %r36, 31;
	mad.lo.s32 	%r38, %r37, %r13, %r4;
	or.b32  	%r39, %r22, %r37;
	shl.b32 	%r40, %r39, 2;
	add.s32 	%r9, %r25, %r40;
	shl.b32 	%r41, %r12, 5;
	mul.wide.u32 	%rd2, %r21, 4;
	mul.wide.u32 	%rd3, %r28, 4;
	mul.wide.u32 	%rd4, %r33, 4;
	mul.wide.u32 	%rd5, %r38, 4;
	mul.wide.s32 	%rd21, %r12, 4;
	mul.wide.s32 	%rd22, %r2, 4;
	add.s64 	%rd23, %rd21, %rd22;
	add.s64 	%rd6, %rd20, %rd23;
	mul.wide.s32 	%rd49, %r18, 4;
	mul.wide.s32 	%rd8, %r41, 4;
	mul.wide.s32 	%rd24, %r12, 8;
	add.s64 	%rd25, %rd24, %rd22;
	add.s64 	%rd9, %rd20, %rd25;
	mul.wide.s32 	%rd26, %r12, 12;
	add.s64 	%rd27, %rd26, %rd22;
	add.s64 	%rd10, %rd20, %rd27;
	mul.lo.s32 	%r42, %r13, %r3;
	mul.wide.s32 	%rd28, %r42, 4;
	add.s64 	%rd50, %rd1, %rd28;
	add.s64 	%rd12, %rd20, %rd22;
	mov.f32 	%f330, 0f00000000;
	mov.b32 	%r54, 0;
	mov.f32 	%f329, %f330;
	mov.f32 	%f328, %f330;
	mov.f32 	%f327, %f330;
$L__BB4_2:
	add.s64 	%rd29, %rd12, %rd49;
	ld.global.f32 	%f17, [%rd29];
	shl.b32 	%r43, %r5, 7;
	shl.b32 	%r44, %r4, 2;
	or.b32  	%r45, %r43, %r44;
	mov.u32 	%r46, _ZZ19mysgemm_v5_ano2_proiiifPKfS0_fPfE3sa5;
	add.s32 	%r47, %r46, %r45;
	st.shared.f32 	[%r47], %f17;
	add.s64 	%rd30, %rd6, %rd49;
	ld.global.f32 	%f18, [%rd30];
	st.shared.f32 	[%r47+128], %f18;
	add.s64 	%rd31, %rd9, %rd49;
	ld.global.f32 	%f19, [%rd31];
	st.shared.f32 	[%r47+256], %f19;
	add.s64 	%rd32, %rd10, %rd49;
	ld.global.f32 	%f20, [%rd32];
	st.shared.f32 	[%r47+384], %f20;
	add.s64 	%rd33, %rd50, %rd2;
	ld.global.f32 	%f21, [%rd33];
	st.shared.f32 	[%r6], %f21;
	add.s64 	%rd34, %rd50, %rd3;
	ld.global.f32 	%f22, [%rd34];
	st.shared.f32 	[%r7], %f22;
	add.s64 	%rd35, %rd50, %rd4;
	ld.global.f32 	%f23, [%rd35];
	st.shared.f32 	[%r8], %f23;
	add.s64 	%rd36, %rd50, %rd5;
	ld.global.f32 	%f24, [%rd36];
	st.shared.f32 	[%r9], %f24;
	bar.sync 	0;
	add.s64 	%rd50, %rd50, 128;
	add.s32 	%r48, %r46, %r44;
	ld.shared.f32 	%f25, [%r48];
	shl.b32 	%r49, %r5, 2;
	mov.u32 	%r50, _ZZ19mysgemm_v5_ano2_proiiifPKfS0_fPfE3sb5;
	add.s32 	%r51, %r50, %r49;
	ld.shared.f32 	%f26, [%r51];
	fma.rn.f32 	%f27, %f25, %f26, %f330;
	ld.shared.f32 	%f28, [%r51+4];
	fma.rn.f32 	%f29, %f25, %f28, %f329;
	ld.shared.f32 	%f30, [%r51+8];
	fma.rn.f32 	%f31, %f25, %f30, %f328;
	ld.shared.f32 	%f32, [%r51+12];
	fma.rn.f32 	%f33, %f25, %f32, %f327;
	ld.shared.f32 	%f34, [%r48+128];
	ld.shared.f32 	%f35, [%r51+128];
	fma.rn.f32 	%f36, %f34, %f35, %f27;
	ld.shared.f32 	%f37, [%r51+132];
	fma.rn.f32 	%f38, %f34, %f37, %f29;
	ld.shared.f32 	%f39, [%r51+136];
	fma.rn.f32 	%f40, %f34, %f39, %f31;
	ld.shared.f32 	%f41, [%r51+140];
	fma.rn.f32 	%f42, %f34, %f41, %f33;
	ld.shared.f32 	%f43, [%r48+256];
	ld.shared.f32 	%f44, [%r51+256];
	fma.rn.f32 	%f45, %f43, %f44, %f36;
	ld.shared.f32 	%f46, [%r51+260];
	fma.rn.f32 	%f47, %f43, %f46, %f38;
	ld.shared.f32 	%f48, [%r51+264];
	fma.rn.f32 	%f49, %f43, %f48, %f40;
	ld.shared.f32 	%f50, [%r51+268];
	fma.rn.f32 	%f51, %f43, %f50, %f42;
	ld.shared.f32 	%f52, [%r48+384];
	ld.shared.f32 	%f53, [%r51+384];
	fma.rn.f32 	%f54, %f52, %f53, %f45;
	ld.shared.f32 	%f55, [%r51+388];
	fma.rn.f32 	%f56, %f52, %f55, %f47;
	ld.shared.f32 	%f57, [%r51+392];
	fma.rn.f32 	%f58, %f52, %f57, %f49;
	ld.shared.f32 	%f59, [%r51+396];
	fma.rn.f32 	%f60, %f52, %f59, %f51;
	ld.shared.f32 	%f61, [%r48+512];
	ld.shared.f32 	%f62, [%r51+512];
	fma.rn.f32 	%f63, %f61, %f62, %f54;
	ld.shared.f32 	%f64, [%r51+516];
	fma.rn.f32 	%f65, %f61, %f64, %f56;
	ld.shared.f32 	%f66, [%r51+520];
	fma.rn.f32 	%f67, %f61, %f66, %f58;
	ld.shared.f32 	%f68, [%r51+524];
	fma.rn.f32 	%f69, %f61, %f68, %f60;
	ld.shared.f32 	%f70, [%r48+640];
	ld.shared.f32 	%f71, [%r51+640];
	fma.rn.f32 	%f72, %f70, %f71, %f63;
	ld.shared.f32 	%f73, [%r51+644];
	fma.rn.f32 	%f74, %f70, %f73, %f65;
	ld.shared.f32 	%f75, [%r51+648];
	fma.rn.f32 	%f76, %f70, %f75, %f67;
	ld.shared.f32 	%f77, [%r51+652];
	fma.rn.f32 	%f78, %f70, %f77, %f69;
	ld.shared.f32 	%f79, [%r48+768];
	ld.shared.f32 	%f80, [%r51+768];
	fma.rn.f32 	%f81, %f79, %f80, %f72;
	ld.shared.f32 	%f82, [%r51+772];
	fma.rn.f32 	%f83, %f79, %f82, %f74;
	ld.shared.f32 	%f84, [%r51+776];
	fma.rn.f32 	%f85, %f79, %f84, %f76;
	ld.shared.f32 	%f86, [%r51+780];
	fma.rn.f32 	%f87, %f79, %f86, %f78;
	ld.shared.f32 	%f88, [%r48+896];
	ld.shared.f32 	%f89, [%r51+896];
	fma.rn.f32 	%f90, %f88, %f89, %f81;
	ld.shared.f32 	%f91, [%r51+900];
	fma.rn.f32 	%f92, %f88, %f91, %f83;
	ld.shared.f32 	%f93, [%r51+904];
	fma.rn.f32 	%f94, %f88, %f93, %f85;
	ld.shared.f32 	%f95, [%r51+908];
	fma.rn.f32 	%f96, %f88, %f95, %f87;
	ld.shared.f32 	%f97, [%r48+1024];
	ld.shared.f32 	%f98, [%r51+1024];
	fma.rn.f32 	%f99, %f97, %f98, %f90;
	ld.shared.f32 	%f100, [%r51+1028];
	fma.rn.f32 	%f101, %f97, %f100, %f92;
	ld.shared.f32 	%f102, [%r51+1032];
	fma.rn.f32 	%f103, %f97, %f102, %f94;
	ld.shared.f32 	%f104, [%r51+1036];
	fma.rn.f32 	%f105, %f97, %f104, %f96;
	ld.shared.f32 	%f106, [%r48+1152];
	ld.shared.f32 	%f107, [%r51+1152];
	fma.rn.f32 	%f108, %f106, %f107, %f99;
	ld.shared.f32 	%f109, [%r51+1156];
	fma.rn.f32 	%f110, %f106, %f109, %f101;
	ld.shared.f32 	%f111, [%r51+1160];
	fma.rn.f32 	%f112, %f106, %f111, %f103;
	ld.shared.f32 	%f113, [%r51+1164];
	fma.rn.f32 	%f114, %f106, %f113, %f105;
	ld.shared.f32 	%f115, [%r48+1280];
	ld.shared.f32 	%f116, [%r51+1280];
	fma.rn.f32 	%f117, %f115, %f116, %f108;
	ld.shared.f32 	%f118, [%r51+1284];
	fma.rn.f32 	%f119, %f115, %f118, %f110;
	ld.shared.f32 	%f120, [%r51+1288];
	fma.rn.f32 	%f121, %f115, %f120, %f112;
	ld.shared.f32 	%f122, [%r51+1292];
	fma.rn.f32 	%f123, %f115, %f122, %f114;
	ld.shared.f32 	%f124, [%r48+1408];
	ld.shared.f32 	%f125, [%r51+1408];
	fma.rn.f32 	%f126, %f124, %f125, %f117;
	ld.shared.f32 	%f127, [%r51+1412];
	fma.rn.f32 	%f128, %f124, %f127, %f119;
	ld.shared.f32 	%f129, [%r51+1416];
	fma.rn.f32 	%f130, %f124, %f129, %f121;
	ld.shared.f32 	%f131, [%r51+1420];
	fma.rn.f32 	%f132, %f124, %f131, %f123;
	ld.shared.f32 	%f133, [%r48+1536];
	ld.shared.f32 	%f134, [%r51+1536];
	fma.rn.f32 	%f135, %f133, %f134, %f126;
	ld.shared.f32 	%f136, [%r51+1540];
	fma.rn.f32 	%f137, %f133, %f136, %f128;
	ld.shared.f32 	%f138, [%r51+1544];
	fma.rn.f32 	%f139, %f133, %f138, %f130;
	ld.shared.f32 	%f140, [%r51+1548];
	fma.rn.f32 	%f141, %f133, %f140, %f132;
	ld.shared.f32 	%f142, [%r48+1664];
	ld.shared.f32 	%f143, [%r51+1664];
	fma.rn.f32 	%f144, %f142, %f143, %f135;
	ld.shared.f32 	%f145, [%r51+1668];
	fma.rn.f32 	%f146, %f142, %f145, %f137;
	ld.shared.f32 	%f147, [%r51+1672];
	fma.rn.f32 	%f148, %f142, %f147, %f139;
	ld.shared.f32 	%f149, [%r51+1676];
	fma.rn.f32 	%f150, %f142, %f149, %f141;
	ld.shared.f32 	%f151, [%r48+1792];
	ld.shared.f32 	%f152, [%r51+1792];
	fma.rn.f32 	%f153, %f151, %f152, %f144;
	ld.shared.f32 	%f154, [%r51+1796];
	fma.rn.f32 	%f155, %f151, %f154, %f146;
	ld.shared.f32 	%f156, [%r51+1800];
	fma.rn.f32 	%f157, %f151, %f156, %f148;
	ld.shared.f32 	%f158, [%r51+1804];
	fma.rn.f32 	%f159, %f151, %f158, %f150;
	ld.shared.f32 	%f160, [%r48+1920];
	ld.shared.f32 	%f161, [%r51+1920];
	fma.rn.f32 	%f162, %f160, %f161, %f153;
	ld.shared.f32 	%f163, [%r51+1924];
	fma.rn.f32 	%f164, %f160, %f163, %f155;
	ld.shared.f32 	%f165, [%r51+1928];
	fma.rn.f32 	%f166, %f160, %f165, %f157;
	ld.shared.f32 	%f167, [%r51+1932];
	fma.rn.f32 	%f168, %f160, %f167, %f159;
	ld.shared.f32 	%f169, [%r48+2048];
	ld.shared.f32 	%f170, [%r51+2048];
	fma.rn.f32 	%f171, %f169, %f170, %f162;
	ld.shared.f32 	%f172, [%r51+2052];
	fma.rn.f32 	%f173, %f169, %f172, %f164;
	ld.shared.f32 	%f174, [%r51+2056];
	fma.rn.f32 	%f175, %f169, %f174, %f166;
	ld.shared.f32 	%f176, [%r51+2060];
	fma.rn.f32 	%f177, %f169, %f176, %f168;
	ld.shared.f32 	%f178, [%r48+2176];
	ld.shared.f32 	%f179, [%r51+2176];
	fma.rn.f32 	%f180, %f178, %f179, %f171;
	ld.shared.f32 	%f181, [%r51+2180];
	fma.rn.f32 	%f182, %f178, %f181, %f173;
	ld.shared.f32 	%f183, [%r51+2184];
	fma.rn.f32 	%f184, %f178, %f183, %f175;
	ld.shared.f32 	%f185, [%r51+2188];
	fma.rn.f32 	%f186, %f178, %f185, %f177;
	ld.shared.f32 	%f187, [%r48+2304];
	ld.shared.f32 	%f188, [%r51+2304];
	fma.rn.f32 	%f189, %f187, %f188, %f180;
	ld.shared.f32 	%f190, [%r51+2308];
	fma.rn.f32 	%f191, %f187, %f190, %f182;
	ld.shared.f32 	%f192, [%r51+2312];
	fma.rn.f32 	%f193, %f187, %f192, %f184;
	ld.shared.f32 	%f194, [%r51+2316];
	fma.rn.f32 	%f195, %f187, %f194, %f186;
	ld.shared.f32 	%f196, [%r48+2432];
	ld.shared.f32 	%f197, [%r51+2432];
	fma.rn.f32 	%f198, %f196, %f197, %f189;
	ld.shared.f32 	%f199, [%r51+2436];
	fma.rn.f32 	%f200, %f196, %f199, %f191;
	ld.shared.f32 	%f201, [%r51+2440];
	fma.rn.f32 	%f202, %f196, %f201, %f193;
	ld.shared.f32 	%f203, [%r51+2444];
	fma.rn.f32 	%f204, %f196, %f203, %f195;
	ld.shared.f32 	%f205, [%r48+2560];
	ld.shared.f32 	%f206, [%r51+2560];
	fma.rn.f32 	%f207, %f205, %f206, %f198;
	ld.shared.f32 	%f208, [%r51+2564];
	fma.rn.f32 	%f209, %f205, %f208, %f200;
	ld.shared.f32 	%f210, [%r51+2568];
	fma.rn.f32 	%f211, %f205, %f210, %f202;
	ld.shared.f32 	%f212, [%r51+2572];
	fma.rn.f32 	%f213, %f205, %f212, %f204;
	ld.shared.f32 	%f214, [%r48+2688];
	ld.shared.f32 	%f215, [%r51+2688];
	fma.rn.f32 	%f216, %f214, %f215, %f207;
	ld.shared.f32 	%f217, [%r51+2692];
	fma.rn.f32 	%f218, %f214, %f217, %f209;
	ld.shared.f32 	%f219, [%r51+2696];
	fma.rn.f32 	%f220, %f214, %f219, %f211;
	ld.shared.f32 	%f221, [%r51+2700];
	fma.rn.f32 	%f222, %f214, %f221, %f213;
	ld.shared.f32 	%f223, [%r48+2816];
	ld.shared.f32 	%f224, [%r51+2816];
	fma.rn.f32 	%f225, %f223, %f224, %f216;
	ld.shared.f32 	%f226, [%r51+2820];
	fma.rn.f32 	%f227, %f223, %f226, %f218;
	ld.shared.f32 	%f228, [%r51+2824];
	fma.rn.f32 	%f229, %f223, %f228, %f220;
	ld.shared.f32 	%f230, [%r51+2828];
	fma.rn.f32 	%f231, %f223, %f230, %f222;
	ld.shared.f32 	%f232, [%r48+2944];
	ld.shared.f32 	%f233, [%r51+2944];
	fma.rn.f32 	%f234, %f232, %f233, %f225;
	ld.shared.f32 	%f235, [%r51+2948];
	fma.rn.f32 	%f236, %f232, %f235, %f227;
	ld.shared.f32 	%f237, [%r51+2952];
	fma.rn.f32 	%f238, %f232, %f237, %f229;
	ld.shared.f32 	%f239, [%r51+2956];
	fma.rn.f32 	%f240, %f232, %f239, %f231;
	ld.shared.f32 	%f241, [%r48+3072];
	ld.shared.f32 	%f242, [%r51+3072];
	fma.rn.f32 	%f243, %f241, %f242, %f234;
	ld.shared.f32 	%f244, [%r51+3076];
	fma.rn.f32 	%f245, %f241, %f244, %f236;
	ld.shared.f32 	%f246, [%r51+3080];
	fma.rn.f32 	%f247, %f241, %f246, %f238;
	ld.shared.f32 	%f248, [%r51+3084];
	fma.rn.f32 	%f249, %f241, %f248, %f240;
	ld.shared.f32 	%f250, [%r48+3200];
	ld.shared.f32 	%f251, [%r51+3200];
	fma.rn.f32 	%f252, %f250, %f251, %f243;
	ld.shared.f32 	%f253, [%r51+3204];
	fma.rn.f32 	%f254, %f250, %f253, %f245;
	ld.shared.f32 	%f255, [%r51+3208];
	fma.rn.f32 	%f256, %f250, %f255, %f247;
	ld.shared.f32 	%f257, [%r51+3212];
	fma.rn.f32 	%f258, %f250, %f257, %f249;
	ld.shared.f32 	%f259, [%r48+3328];
	ld.shared.f32 	%f260, [%r51+3328];
	fma.rn.f32 	%f261, %f259, %f260, %f252;
	ld.shared.f32 	%f262, [%r51+3332];
	fma.rn.f32 	%f263, %f259, %f262, %f254;
	ld.shared.f32 	%f264, [%r51+3336];
	fma.rn.f32 	%f265, %f259, %f264, %f256;
	ld.shared.f32 	%f266, [%r51+3340];
	fma.rn.f32 	%f267, %f259, %f266, %f258;
	ld.shared.f32 	%f268, [%r48+3456];
	ld.shared.f32 	%f269, [%r51+3456];
	fma.rn.f32 	%f270, %f268, %f269, %f261;
	ld.shared.f32 	%f271, [%r51+3460];
	fma.rn.f32 	%f272, %f268, %f271, %f263;
	ld.shared.f32 	%f273, [%r51+3464];
	fma.rn.f32 	%f274, %f268, %f273, %f265;
	ld.shared.f32 	%f275, [%r51+3468];
	fma.rn.f32 	%f276, %f268, %f275, %f267;
	ld.shared.f32 	%f277, [%r48+3584];
	ld.shared.f32 	%f278, [%r51+3584];
	fma.rn.f32 	%f279, %f277, %f278, %f270;
	ld.shared.f32 	%f280, [%r51+3588];
	fma.rn.f32 	%f281, %f277, %f280, %f272;
	ld.shared.f32 	%f282, [%r51+3592];
	fma.rn.f32 	%f283, %f277, %f282, %f274;
	ld.shared.f32 	%f284, [%r51+3596];
	fma.rn.f32 	%f285, %f277, %f284, %f276;
	ld.shared.f32 	%f286, [%r48+3712];
	ld.shared.f32 	%f287, [%r51+3712];
	fma.rn.f32 	%f288, %f286, %f287, %f279;
	ld.shared.f32 	%f289, [%r51+3716];
	fma.rn.f32 	%f290, %f286, %f289, %f281;
	ld.shared.f32 	%f291, [%r51+3720];
	fma.rn.f32 	%f292, %f286, %f291, %f283;
	ld.shared.f32 	%f293, [%r51+3724];
	fma.rn.f32 	%f294, %f286, %f293, %f285;
	ld.shared.f32 	%f295, [%r48+3840];
	ld.shared.f32 	%f296, [%r51+3840];
	fma.rn.f32 	%f297, %f295, %f296, %f288;
	ld.shared.f32 	%f298, [%r51+3844];
	fma.rn.f32 	%f299, %f295, %f298, %f290;
	ld.shared.f32 	%f300, [%r51+3848];
	fma.rn.f32 	%f301, %f295, %f300, %f292;
	ld.shared.f32 	%f302, [%r51+3852];
	fma.rn.f32 	%f303, %f295, %f302, %f294;
	ld.shared.f32 	%f304, [%r48+3968];
	ld.shared.f32 	%f305, [%r51+3968];
	fma.rn.f32 	%f330, %f304, %f305, %f297;
	ld.shared.f32 	%f306, [%r51+3972];
	fma.rn.f32 	%f329, %f304, %f306, %f299;
	ld.shared.f32 	%f307, [%r51+3976];
	fma.rn.f32 	%f328, %f304, %f307, %f301;
	ld.shared.f32 	%f308, [%r51+3980];
	fma.rn.f32 	%f327, %f304, %f308, %f303;
	bar.sync 	0;
	add.s32 	%r54, %r54, 32;
	add.s64 	%rd49, %rd49, %rd8;
	setp.lt.s32 	%p2, %r54, %r13;
	@%p2 bra 	$L__BB4_2;
$L__BB4_3:
	ld.param.u64 	%rd48, [_Z19mysgemm_v5_ano2_proiiifPKfS0_fPf_param_7];
	ld.param.f32 	%f322, [_Z19mysgemm_v5_ano2_proiiifPKfS0_fPf_param_6];
	ld.param.f32 	%f321, [_Z19mysgemm_v5_ano2_proiiifPKfS0_fPf_param_3];
	mad.lo.s32 	%r52, %r12, %r3, %r2;
	cvt.s64.s32 	%rd37, %r52;
	cvta.to.global.u64 	%rd38, %rd48;
	mad.lo.s32 	%r53, %r5, %r12, %r4;
	cvt.s64.s32 	%rd39, %r53;
	add.s64 	%rd40, %rd37, %rd39;
	shl.b64 	%rd41, %rd40, 2;
	add.s64 	%rd42, %rd38, %rd41;
	ld.global.f32 	%f309, [%rd42];
	mul.f32 	%f310, %f322, %f309;
	fma.rn.f32 	%f311, %f321, %f330, %f310;
	st.global.f32 	[%rd42], %f311;
	mul.wide.s32 	%rd43, %r12, 4;
	add.s64 	%rd44, %rd42, %rd43;
	ld.global.f32 	%f312, [%rd44];
	mul.f32 	%f313, %f322, %f312;
	fma.rn.f32 	%f314, %f321, %f329, %f313;
	st.global.f32 	[%rd44], %f314;
	add.s64 	%rd45, %rd44, %rd43;
	ld.global.f32 	%f315, [%rd45];
	mul.f32 	%f316, %f322, %f315;
	fma.rn.f32 	%f317, %f321, %f328, %f316;
	st.global.f32 	[%rd45], %f317;
	add.s64 	%rd46, %rd45, %rd43;
	ld.global.f32 	%f318, [%rd46];
	mul.f32 	%f319, %f322, %f318;
	fma.rn.f32 	%f320, %f321, %f327, %f319;
	st.global.f32 	[%rd46], %f320;
	ret;

}


// ===== COMPILED SASS (sm_100) =====

	.target	sm_100

	.elftype	@"ET_EXEC"


//--------------------- .note.nv.tkinfo           --------------------------
	.section	.note.nv.tkinfo,"",@"SHT_NOTE"
	.sectionflags	@"SHF_NOTE_NV_TKINFO"
	.tkinfo
        /*0018*/ 	.word	0x00000002
        /*0030*/ 	.string	""
        /*0030*/ 	.string	"ptxas"
        /*0030*/ 	.string	"Cuda compilation tools, release 13.0, V13.0.88"
        /*0030*/ 	.string	"Build cuda_13.0.r13.0/compiler.36424714_0"
        /*0030*/ 	.string	"-arch sm_100 -m 64 "



//--------------------- .note.nv.cuinfo           --------------------------
	.section	.note.nv.cuinfo,"",@"SHT_NOTE"
	.sectionflags	@"SHF_NOTE_NV_CUINFO"
        /*0018*/ 	.short	0x0002
        /*001a*/ 	.short	0x0064
        /*001c*/ 	.short	0x0082
	.zero		2


//--------------------- .nv.info                  --------------------------
	.section	.nv.info,"",@"SHT_CUDA_INFO"
	.align	4


	//----- nvinfo : EIATTR_REGCOUNT
	.align		4
        /*0000*/ 	.byte	0x04, 0x2f
        /*0002*/ 	.short	(.L_1 - .L_0)
	.align		4
.L_0:
        /*0004*/ 	.word	index@(_Z10mysgemm_v5iiifPKfS0_fPf)
        /*0008*/ 	.word	0x00000028


	//----- nvinfo : EIATTR_FRAME_SIZE
	.align		4
.L_1:
        /*000c*/ 	.byte	0x04, 0x11
        /*000e*/ 	.short	(.L_3 - .L_2)
	.align		4
.L_2:
        /*0010*/ 	.word	index@(_Z10mysgemm_v5iiifPKfS0_fPf)
        /*0014*/ 	.word	0x00000000


	//----- nvinfo : EIATTR_REGCOUNT
	.align		4
.L_3:
        /*0018*/ 	.byte	0x04, 0x2f
        /*001a*/ 	.short	(.L_5 - .L_4)
	.align		4
.L_4:
        /*001c*/ 	.word	index@(_Z14mysgemm_v5_anoiiifPKfS0_fPf)
        /*0020*/ 	.word	0x00000028


	//----- nvinfo : EIATTR_FRAME_SIZE
	.align		4
.L_5:
        /*0024*/ 	.byte	0x04, 0x11
        /*0026*/ 	.short	(.L_7 - .L_6)
	.align		4
.L_6:
        /*0028*/ 	.word	index@(_Z14mysgemm_v5_anoiiifPKfS0_fPf)
        /*002c*/ 	.word	0x00000000


	//----- nvinfo : EIATTR_REGCOUNT
	.align		4
.L_7:
        /*0030*/ 	.byte	0x04, 0x2f
        /*0032*/ 	.short	(.L_9 - .L_8)
	.align		4
.L_8:
        /*0034*/ 	.word	index@(_Z15mysgemm_v5_ano2iiifPKfS0_fPf)
        /*0038*/ 	.word	0x00000020


	//----- nvinfo : EIATTR_FRAME_SIZE
	.align		4
.L_9:
        /*003c*/ 	.byte	0x04, 0x11
        /*003e*/ 	.short	(.L_11 - .L_10)
	.align		4
.L_10:
        /*0040*/ 	.word	index@(_Z15mysgemm_v5_ano2iiifPKfS0_fPf)
        /*0044*/ 	.word	0x00000000


	//----- nvinfo : EIATTR_REGCOUNT
	.align		4
.L_11:
        /*0048*/ 	.byte	0x04, 0x2f
        /*004a*/ 	.short	(.L_13 - .L_12)
	.align		4
.L_12:
        /*004c*/ 	.word	index@(_Z18mysgemm_v5_ano_proiiifPKfS0_fPf)
        /*0050*/ 	.word	0x00000020


	//----- nvinfo : EIATTR_FRAME_SIZE
	.align		4
.L_13:
        /*0054*/ 	.byte	0x04, 0x11
        /*0056*/ 	.short	(.L_15 - .L_14)
	.align		4
.L_14:
        /*0058*/ 	.word	index@(_Z18mysgemm_v5_ano_proiiifPKfS0_fPf)
        /*005c*/ 	.word	0x00000000


	//----- nvinfo : EIATTR_REGCOUNT
	.align		4
.L_15:
        /*0060*/ 	.byte	0x04, 0x2f
        /*0062*/ 	.short	(.L_17 - .L_16)
	.align		4
.L_16:
        /*0064*/ 	.word	index@(_Z19mysgemm_v5_ano2_proiiifPKfS0_fPf)
        /*0068*/ 	.word	0x00000028


	//----- nvinfo : EIATTR_FRAME_SIZE
	.align		4
.L_17:
        /*006c*/ 	.byte	0x04, 0x11
        /*006e*/ 	.short	(.L_19 - .L_18)
	.align		4
.L_18:
        /*0070*/ 	.word	index@(_Z19mysgemm_v5_ano2_proiiifPKfS0_fPf)
        /*0074*/ 	.word	0x00000000


	//----- nvinfo : EIATTR_MIN_STACK_SIZE
	.align		4
.L_19:
        /*0078*/ 	.byte	0x04, 0x12
        /*007a*/ 	.short	(.L_21 - .L_20)
	.align		4
.L_20:
        /*007c*/ 	.word	index@(_Z19mysgemm_v5_ano2_proiiifPKfS0_fPf)
        /*0080*/ 	.word	0x00000000


	//----- nvinfo : EIATTR_MIN_STACK_SIZE
	.align		4
.L_21:
        /*0084*/ 	.byte	0x04, 0x12
        /*0086*/ 	.short	(.L_23 - .L_22)
	.align		4
.L_22:
        /*0088*/ 	.word	index@(_Z18mysgemm_v5_ano_proiiifPKfS0_fPf)
        /*008c*/ 	.word	0x00000000


	//----- nvinfo : EIATTR_MIN_STACK_SIZE
	.align		4
.L_23:
        /*0090*/ 	.byte	0x04, 0x12
        /*0092*/ 	.short	(.L_25 - .L_24)
	.align		4
.L_24:
        /*0094*/ 	.word	index@(_Z15mysgemm_v5_ano2iiifPKfS0_fPf)
        /*0098*/ 	.word	0x00000000


	//----- nvinfo : EIATTR_MIN_STACK_SIZE
	.align		4
.L_25:
        /*009c*/ 	.byte	0x04, 0x12
        /*009e*/ 	.short	(.L_27 - .L_26)
	.align		4
.L_26:
        /*00a0*/ 	.word	index@(_Z14mysgemm_v5_anoiiifPKfS0_fPf)
        /*00a4*/ 	.word	0x00000000


	//----- nvinfo : EIATTR_MIN_STACK_SIZE
	.align		4
.L_27:
        /*00a8*/ 	.byte	0x04, 0x12
        /*00aa*/ 	.short	(.L_29 - .L_28)
	.align		4
.L_28:
        /*00ac*/ 	.word	index@(_Z10mysgemm_v5iiifPKfS0_fPf)
        /*00b0*/ 	.word	0x00000000
.L_29:


//--------------------- .nv.compat                --------------------------
	.section	.nv.compat,"",@"SHT_CUDA_COMPAT_INFO"
	.align	4
        /*0000*/ 	.byte	0x02, 0x09, 0x00, 0x00, 0x02, 0x02, 0x01, 0x00, 0x02, 0x05, 0x05, 0x00, 0x03, 0x07, 0x01, 0x01
        /*0010*/ 	.byte	0x02, 0x03, 0x00, 0x00, 0x02, 0x06, 0x01, 0x00, 0x04, 0x0b, 0x08, 0x00, 0x09, 0x00, 0x00, 0x00
        /*0020*/ 	.byte	0x00, 0x00, 0x00, 0x00


//--------------------- .nv.info._Z19mysgemm_v5_ano2_proiiifPKfS0_fPf --------------------------
	.section	.nv.info._Z19mysgemm_v5_ano2_proiiifPKfS0_fPf,"",@"SHT_CUDA_INFO"
	.sectionflags	@""
	.align	4


	//----- nvinfo : EIATTR_CUDA_API_VERSION
	.align		4
        /*0000*/ 	.byte	0x04, 0x37
        /*0002*/ 	.short	(.L_31 - .L_30)
.L_30:
        /*0004*/ 	.word	0x00000082


	//----- nvinfo : EIATTR_KPARAM_INFO
	.align		4
.L_31:
        /*0008*/ 	.byte	0x04, 0x17
        /*000a*/ 	.short	(.L_33 - .L_32)
.L_32:
        /*000c*/ 	.word	0x00000000
        /*0010*/ 	.short	0x0007
        /*0012*/ 	.short	0x0028
        /*0014*/ 	.byte	0x00, 0xf5, 0x21, 0x00


	//----- nvinfo : EIATTR_KPARAM_INFO
	.align		4
.L_33:
        /*0018*/ 	.byte	0x04, 0x17
        /*001a*/ 	.short	(.L_35 - .L_34)
.L_34:
        /*001c*/ 	.word	0x00000000
        /*0020*/ 	.short	0x0006
        /*0022*/ 	.short	0x0020
        /*0024*/ 	.byte	0x00, 0xf0, 0x11, 0x00


	//----- nvinfo : EIATTR_KPARAM_INFO
	.align		4
.L_35:
        /*0028*/ 	.byte	0x04, 0x17
        /*002a*/ 	.short	(.L_37 - .L_36)
.L_36:
        /*002c*/ 	.word	0x00000000
        /*0030*/ 	.short	0x0005
        /*0032*/ 	.short	0x0018
        /*0034*/ 	.byte	0x00, 0xf5, 0x21, 0x00


	//----- nvinfo : EIATTR_KPARAM_INFO
	.align		4
.L_37:
        /*0038*/ 	.byte	0x04, 0x17
        /*003a*/ 	.short	(.L_39 - .L_38)
.L_38:
        /*003c*/ 	.word	0x00000000
        /*0040*/ 	.short	0x0004
        /*0042*/ 	.short	0x0010
        /*0044*/ 	.byte	0x00, 0xf5, 0x21, 0x00


	//----- nvinfo : EIATTR_KPARAM_INFO
	.align		4
.L_39:
        /*0048*/ 	.byte	0x04, 0x17
        /*004a*/ 	.short	(.L_41 - .L_40)
.L_40:
        /*004c*/ 	.word	0x00000000
        /*0050*/ 	.short	0x0003
        /*0052*/ 	.short	0x000c
        /*0054*/ 	.byte	0x00, 0xf0, 0x11, 0x00


	//----- nvinfo : EIATTR_KPARAM_INFO
	.align		4
.L_41:
        /*0058*/ 	.byte	0x04, 0x17
        /*005a*/ 	.short	(.L_43 - .L_42)
.L_42:
        /*005c*/ 	.word	0x00000000
        /*0060*/ 	.short	0x0002
        /*0062*/ 	.short	0x0008
        /*0064*/ 	.byte	0x00, 0xf0, 0x11, 0x00


	//----- nvinfo : EIATTR_KPARAM_INFO
	.align		4
.L_43:
        /*0068*/ 	.byte	0x04, 0x17
        /*006a*/ 	.short	(.L_45 - .L_44)
.L_44:
        /*006c*/ 	.word	0x00000000
        /*0070*/ 	.short	0x0001
        /*0072*/ 	.short	0x0004
        /*0074*/ 	.byte	0x00, 0xf0, 0x11, 0x00


	//----- nvinfo : EIATTR_KPARAM_INFO
	.align		4
.L_45:
        /*0078*/ 	.byte	0x04, 0x17
        /*007a*/ 	.short	(.L_47 - .L_46)
.L_46:
        /*007c*/ 	.word	0x00000000
        /*0080*/ 	.short	0x0000
        /*0082*/ 	.short	0x0000
        /*0084*/ 	.byte	0x00, 0xf0, 0x11, 0x00


	//----- nvinfo : EIATTR_SPARSE_MMA_MASK
	.align		4
.L_47:
        /*0088*/ 	.byte	0x03, 0x50
        /*008a*/ 	.short	0x0000


	//----- nvinfo : EIATTR_MAXREG_COUNT
	.align		4
        /*008c*/ 	.byte	0x03, 0x1b
        /*008e*/ 	.short	0x00ff


	//----- nvinfo : EIATTR_NUM_BARRIERS
	.align		4
        /*0090*/ 	.byte	0x02, 0x4c
        /*0092*/ 	.byte	0x01
	.zero		1


	//----- nvinfo : EIATTR_MERCURY_ISA_VERSION
	.align		4
        /*0094*/ 	.byte	0x03, 0x5f
        /*0096*/ 	.short	0x0101


	//----- nvinfo : EIATTR_VRC_CTA_INIT_COUNT
	.align		4
        /*0098*/ 	.byte	0x02, 0x4a
	.zero		1
	.zero		1


	//----- nvinfo : EIATTR_EXIT_INSTR_OFFSETS
	.align		4
        /*009c*/ 	.byte	0x04, 0x1c
        /*009e*/ 	.short	(.L_49 - .L_48)


	//   ....[0]....
.L_48:
        /*00a0*/ 	.word	0x00001520


	//----- nvinfo : EIATTR_MAX_THREADS
	.align		4
.L_49:
        /*00a4*/ 	.byte	0x04, 0x05
        /*00a6*/ 	.short	(.L_51 - .L_50)
.L_50:
        /*00a8*/ 	.word	0x00000100
        /*00ac*/ 	.word	0x00000001
        /*00b0*/ 	.word	0x00000001


	//----- nvinfo : EIATTR_CBANK_PARAM_SIZE
	.align		4
.L_51:
        /*00b4*/ 	.byte	0x03, 0x19
        /*00b6*/ 	.short	0x0030


	//----- nvinfo : EIATTR_PARAM_CBANK
	.align		4
        /*00b8*/ 	.byte	0x04, 0x0a
        /*00ba*/ 	.short	(.L_53 - .L_52)
	.align		4
.L_52:
        /*00bc*/ 	.word	index@(.nv.constant0._Z19mysgemm_v5_ano2_proiiifPKfS0_fPf)
        /*00c0*/ 	.short	0x0380
        /*00c2*/ 	.short	0x0030


	//----- nvinfo : EIATTR_SW_WAR
	.align		4
.L_53:
        /*00c4*/ 	.byte	0x04, 0x36
        /*00c6*/ 	.short	(.L_55 - .L_54)
.L_54:
        /*00c8*/ 	.word	0x00000008
.L_55:


//--------------------- .nv.info._Z18mysgemm_v5_ano_proiiifPKfS0_fPf --------------------------
	.section	.nv.info._Z18mysgemm_v5_ano_proiiifPKfS0_fPf,"",@"SHT_CUDA_INFO"
	.sectionflags	@""
	.align	4


	//----- nvinfo : EIATTR_CUDA_API_VERSION
	.align		4
        /*0000*/ 	.byte	0x04, 0x37
        /*0002*/ 	.short	(.L_57 - .L_56)
.L_56:
        /*0004*/ 	.word	0x00000082


	//----- nvinfo : EIATTR_KPARAM_INFO
	.align		4
.L_57:
        /*0008*/ 	.byte	0x04, 0x17
        /*000a*/ 	.short	(.L_59 - .L_58)
.L_58:
        /*000c*/ 	.word	0x00000000
        /*0010*/ 	.short	0x0007
        /*0012*/ 	.short	0x0028
        /*0014*/ 	.byte	0x00, 0xf5, 0x21, 0x00


	//----- nvinfo : EIATTR_KPARAM_INFO
	.align		4
.L_59:
        /*0018*/ 	.byte	0x04, 0x17
        /*001a*/ 	.short	(.L_61 - .L_60)
.L_60:
        /*001c*/ 	.word	0x00000000
        /*0020*/ 	.short	0x0006
        /*0022*/ 	.short	0x0020
        /*0024*/ 	.byte	0x00, 0xf0, 0x11, 0x00


	//----- nvinfo : EIATTR_KPARAM_INFO
	.align		4
.L_61:
        /*0028*/ 	.byte	0x04, 0x17
        /*002a*/ 	.short	(.L_63 - .L_62)
.L_62:
        /*002c*/ 	.word	0x00000000
        /*0030*/ 	.short	0x0005
        /*0032*/ 	.short	0x0018
        /*0034*/ 	.byte	0x00, 0xf5, 0x21, 0x00


	//----- nvinfo : EIATTR_KPARAM_INFO
	.align		4
.L_63:
        /*0038*/ 	.byte	0x04, 0x17
        /*003a*/ 	.short	(.L_65 - .L_64)
.L_64:
        /*003c*/ 	.word	0x00000000
        /*0040*/ 	.short	0x0004
        /*0042*/ 	.short	0x0010
        /*0044*/ 	.byte	0x00, 0xf5, 0x21, 0x00


	//----- nvinfo : EIATTR_KPARAM_INFO
	.align		4
.L_65:
        /*0048*/ 	.byte	0x04, 0x17
        /*004a*/ 	.short	(.L_67 - .L_66)
.L_66:
        /*004c*/ 	.word	0x00000000
        /*0050*/ 	.short	0x0003
        /*0052*/ 	.short	0x000c
        /*0054*/ 	.byte	0x00, 0xf0, 0x11, 0x00


	//----- nvinfo : EIATTR_KPARAM_INFO
	.align		4
.L_67:
        /*0058*/ 	.byte	0x04, 0x17
        /*005a*/ 	.short	(.L_69 - .L_68)
.L_68:
        /*005c*/ 	.word	0x00000000
        /*0060*/ 	.short	0x0002
        /*0062*/ 	.short	0x0008
        /*0064*/ 	.byte	0x00, 0xf0, 0x11, 0x00


	//----- nvinfo : EIATTR_KPARAM_INFO
	.align		4
.L_69:
        /*0068*/ 	.byte	0x04, 0x17
        /*006a*/ 	.short	(.L_71 - .L_70)
.L_70:
        /*006c*/ 	.word	0x00000000
        /*0070*/ 	.short	0x0001
        /*0072*/ 	.short	0x0004
        /*0074*/ 	.byte	0x00, 0xf0, 0x11, 0x00


	//----- nvinfo : EIATTR_KPARAM_INFO
	.align		4
.L_71:
        /*0078*/ 	.byte	0x04, 0x17
        /*007a*/ 	.short	(.L_73 - .L_72)
.L_72:
        /*007c*/ 	.word	0x00000000
        /*0080*/ 	.short	0x0000
        /*0082*/ 	.short	0x0000
        /*0084*/ 	.byte	0x00, 0xf0, 0x11, 0x00


	//----- nvinfo : EIATTR_SPARSE_MMA_MASK
	.align		4
.L_73:
        /*0088*/ 	.byte	0x03, 0x50
        /*008a*/ 	.short	0x0000


	//----- nvinfo : EIATTR_MAXREG_COUNT
	.align		4
        /*008c*/ 	.byte	0x03, 0x1b
        /*008e*/ 	.short	0x00ff


	//----- nvinfo : EIATTR_NUM_BARRIERS
	.align		4
        /*0090*/ 	.byte	0x02, 0x4c
        /*0092*/ 	.byte	0x01
	.zero		1


	//----- nvinfo : EIATTR_MERCURY_ISA_VERSION
	.align		4
        /*0094*/ 	.byte	0x03, 0x5f
        /*0096*/ 	.short	0x0101


	//----- nvinfo : EIATTR_VRC_CTA_INIT_COUNT
	.align		4
        /*0098*/ 	.byte	0x02, 0x4a
	.zero		1
	.zero		1


	//----- nvinfo : EIATTR_EXIT_INSTR_OFFSETS
	.align		4
        /*009c*/ 	.byte	0x04, 0x1c
        /*009e*/ 	.short	(.L_75 - .L_74)


	//   ....[0]....
.L_74:
        /*00a0*/ 	.word	0x000013c0


	//----- nvinfo : EIATTR_MAX_THREADS
	.align		4
.L_75:
        /*00a4*/ 	.byte	0x04, 0x05
        /*00a6*/ 	.short	(.L_77 - .L_76)
.L_76:
        /*00a8*/ 	.word	0x00000100
        /*00ac*/ 	.word	0x00000001
        /*00b0*/ 	.word	0x00000001


	//----- nvinfo : EIATTR_CBANK_PARAM_SIZE
	.align		4
.L_77:
        /*00b4*/ 	.byte	0x03, 0x19
        /*00b6*/ 	.short	0x0030


	//----- nvinfo : EIATTR_PARAM_CBANK
	.align		4
        /*00b8*/ 	.byte	0x04, 0x0a
        /*00ba*/ 	.short	(.L_79 - .L_78)
	.align		4
.L_78:
        /*00bc*/ 	.word	index@(.nv.constant0._Z18mysgemm_v5_ano_proiiifPKfS0_fPf)
        /*00c0*/ 	.short	0x0380
        /*00c2*/ 	.short	0x0030


	//----- nvinfo : EIATTR_SW_WAR
	.align		4
.L_79:
        /*00c4*/ 	.byte	0x04, 0x36
        /*00c6*/ 	.short	(.L_81 - .L_80)
.L_80:
        /*00c8*/ 	.word	0x00000008
.L_81:


//--------------------- .nv.info._Z15mysgemm_v5_ano2iiifPKfS0_fPf --------------------------
	.section	.nv.info._Z15mysgemm_v5_ano2iiifPKfS0_fPf,"",@"SHT_CUDA_INFO"
	.sectionflags	@""
	.align	4


	//----- nvinfo : EIATTR_CUDA_API_VERSION
	.align		4
        /*0000*/ 	.byte	0x04, 0x37
        /*0002*/ 	.short	(.L_83 - .L_82)
.L_82:
        /*0004*/ 	.word	0x00000082


	//----- nvinfo : EIATTR_KPARAM_INFO
	.align		4
.L_83:
        /*0008*/ 	.byte	0x04, 0x17
        /*000a*/ 	.short	(.L_85 - .L_84)
.L_84:
        /*000c*/ 	.word	0x00000000
        /*0010*/ 	.short	0x0007
        /*0012*/ 	.short	0x0028
        /*0014*/ 	.byte	0x00, 0xf5, 0x21, 0x00


	//----- nvinfo : EIATTR_KPARAM_INFO
	.align		4
.L_85:
        /*0018*/ 	.byte	0x04, 0x17
        /*001a*/ 	.short	(.L_87 - .L_86)
.L_86:
        /*001c*/ 	.word	0x00000000
        /*0020*/ 	.short	0x0006
        /*0022*/ 	.short	0x0020
        /*0024*/ 	.byte	0x00, 0xf0, 0x11, 0x00


	//----- nvinfo : EIATTR_KPARAM_INFO
	.align		4
.L_87:
        /*0028*/ 	.byte	0x04, 0x17
        /*002a*/ 	.short	(.L_89 - .L_88)
.L_88:
        /*002c*/ 	.word	0x00000000
        /*0030*/ 	.short	0x0005
        /*0032*/ 	.short	0x0018
        /*0034*/ 	.byte	0x00, 0xf5, 0x21, 0x00


	//----- nvinfo : EIATTR_KPARAM_INFO
	.align		4
.L_89:
        /*0038*/ 	.byte	0x04, 0x17
        /*003a*/ 	.short	(.L_91 - .L_90)
.L_90:
        /*003c*/ 	.word	0x00000000
        /*0040*/ 	.short	0x0004
        /*0042*/ 	.short	0x0010
        /*0044*/ 	.byte	0x00, 0xf5, 0x21, 0x00


	//----- nvinfo : EIATTR_KPARAM_INFO
	.align		4
.L_91:
        /*0048*/ 	.byte	0x04, 0x17
        /*004a*/ 	.short	(.L_93 - .L_92)
.L_92:
        /*004c*/ 	.word	0x00000000
        /*0050*/ 	.short	0x0003
        /*0052*/ 	.short	0x000c
        /*0054*/ 	.byte	0x00, 0xf0, 0x11, 0x00


	//----- nvinfo : EIATTR_KPARAM_INFO
	.align		4
.L_93:
        /*0058*/ 	.byte	0x04, 0x17
        /*005a*/ 	.short	(.L_95 - .L_94)
.L_94:
        /*005c*/ 	.word	0x00000000
        /*0060*/ 	.short	0x0002
        /*0062*/ 	.short	0x0008
        /*0064*/ 	.byte	0x00, 0xf0, 0x11, 0x00


	//----- nvinfo : EIATTR_KPARAM_INFO
	.align		4
.L_95:
        /*0068*/ 	.byte	0x04, 0x17
        /*006a*/ 	.short	(.L_97 - .L_96)
.L_96:
        /*006c*/ 	.word	0x00000000
        /*0070*/ 	.short	0x0001
        /*0072*/ 	.short	0x0004
        /*0074*/ 	.byte	0x00, 0xf0, 0x11, 0x00


	//----- nvinfo : EIATTR_KPARAM_INFO
	.align		4
.L_97:
        /*0078*/ 	.byte	0x04, 0x17
        /*007a*/ 	.short	(.L_99 - .L_98)
.L_98:
        /*007c*/ 	.word	0x00000000
        /*0080*/ 	.short	0x0000
        /*0082*/ 	.short	0x0000
        /*0084*/ 	.byte	0x00, 0xf0, 0x11, 0x00


	//----- nvinfo : EIATTR_SPARSE_MMA_MASK
	.align		4
.L_99:
        /*0088*/ 	.byte	0x03, 0x50
        /*008a*/ 	.short	0x0000


	//----- nvinfo : EIATTR_MAXREG_COUNT
	.align		4
        /*008c*/ 	.byte	0x03, 0x1b
        /*008e*/ 	.short	0x00ff


	//----- nvinfo : EIATTR_NUM_BARRIERS
	.align		4
        /*0090*/ 	.byte	0x02, 0x4c
        /*0092*/ 	.byte	0x01
	.zero		1


	//----- nvinfo : EIATTR_MERCURY_ISA_VERSION
	.align		4
        /*0094*/ 	.byte	0x03, 0x5f
        /*0096*/ 	.short	0x0101


	//----- nvinfo : EIATTR_UNUSED_LOAD_BYTE_OFFSET
	.align		4
        /*0098*/ 	.byte	0x04, 0x44
        /*009a*/ 	.short	(.L_101 - .L_100)


	//   ....[0]....
.L_100:
        /*009c*/ 	.word	0x00000560
        /*00a0*/ 	.word	0x0000fff0


	//   ....[1]....
        /*00a4*/ 	.word	0x00000590
        /*00a8*/ 	.word	0x0000fff0


	//   ....[2]....
        /*00ac*/ 	.word	0x000005c0
        /*00b0*/ 	.word	0x0000fff0


	//   ....[3]....
        /*00b4*/ 	.word	0x00000640
        /*00b8*/ 	.word	0x0000fff0


	//   ....[4]....
        /*00bc*/ 	.word	0x000006a0
        /*00c0*/ 	.word	0x0000fff0


	//   ....[5]....
        /*00c4*/ 	.word	0x00000720
        /*00c8*/ 	.word	0x0000fff0


	//   ....[6]....
        /*00cc*/ 	.word	0x000007a0
        /*00d0*/ 	.word	0x0000fff0


	//   ....[7]....
        /*00d4*/ 	.word	0x000007f0
        /*00d8*/ 	.word	0x0000fff0


	//   ....[8]....
        /*00dc*/ 	.word	0x00000870
        /*00e0*/ 	.word	0x0000fff0


	//   ....[9]....
        /*00e4*/ 	.word	0x00000900
        /*00e8*/ 	.word	0x0000fff0


	//   ....[10]....
        /*00ec*/ 	.word	0x00000950
        /*00f0*/ 	.word	0x0000fff0


	//   ....[11]....
        /*00f4*/ 	.word	0x000009c0
        /*00f8*/ 	.word	0x0000fff0


	//   ....[12]....
        /*00fc*/ 	.word	0x00000a30
        /*0100*/ 	.word	0x0000fff0


	//   ....[13]....
        /*0104*/ 	.word	0x00000ab0
        /*0108*/ 	.word	0x0000fff0


	//   ....[14]....
        /*010c*/ 	.word	0x00000b30
        /*0110*/ 	.word	0x0000fff0


	//   ....[15]....
        /*0114*/ 	.word	0x00000b80
        /*0118*/ 	.word	0x0000fff0


	//   ....[16]....
        /*011c*/ 	.word	0x00000bf0
        /*0120*/ 	.word	0x0000fff0


	//   ....[17]....
        /*0124*/ 	.word	0x00000c60
        /*0128*/ 	.word	0x0000fff0


	//   ....[18]....
        /*012c*/ 	.word	0x00000cd0
        /*0130*/ 	.word	0x0000fff0


	//   ....[19]....
        /*0134*/ 	.word	0x00000d80
        /*0138*/ 	.word	0x0000fff0


	//   ....[20]....
        /*013c*/ 	.word	0x00000db0
        /*0140*/ 	.word	0x0000fff0


	//   ....[21]....
        /*0144*/ 	.word	0x00000e30
        /*0148*/ 	.word	0x0000fff0


	//   ....[22]....
        /*014c*/ 	.word	0x00000ed0
        /*0150*/ 	.word	0x0000fff0


	//   ....[23]....
        /*0154*/ 	.word	0x00000ef0
        /*0158*/ 	.word	0x0000fff0


	//   ....[24]....
        /*015c*/ 	.word	0x00000f90
        /*0160*/ 	.word	0x0000fff0


	//   ....[25]....
        /*0164*/ 	.word	0x00000ff0
        /*0168*/ 	.word	0x0000fff0


	//   ....[26]....
        /*016c*/ 	.word	0x00001030
        /*0170*/ 	.word	0x0000fff0


	//   ....[27]....
        /*0174*/ 	.word	0x000010c0
        /*0178*/ 	.word	0x0000fff0


	//   ....[28]....
        /*017c*/ 	.word	0x00001130
        /*0180*/ 	.word	0x0000fff0


	//   ....[29]....
        /*0184*/ 	.word	0x000011e0
        /*0188*/ 	.word	0x0000fff0


	//   ....[30]....
        /*018c*/ 	.word	0x00001250
        /*0190*/ 	.word	0x0000fff0


	//   ....[31]....
        /*0194*/ 	.word	0x00001270
        /*0198*/ 	.word	0x0000fff0


	//----- nvinfo : EIATTR_VRC_CTA_INIT_COUNT
	.align		4
.L_101:
        /*019c*/ 	.byte	0x02, 0x4a
	.zero		1
	.zero		1


	//----- nvinfo : EIATTR_EXIT_INSTR_OFFSETS
	.align		4
        /*01a0*/ 	.byte	0x04, 0x1c
        /*01a2*/ 	.short	(.L_103 - .L_102)


	//   ....[0]....
.L_102:
        /*01a4*/ 	.word	0x000015f0


	//----- nvinfo : EIATTR_MAX_THREADS
	.align		4
.L_103:
        /*01a8*/ 	.byte	0x04, 0x05
        /*01aa*/ 	.short	(.L_105 - .L_104)
.L_104:
        /*01ac*/ 	.word	0x00000100
        /*01b0*/ 	.word	0x00000001
        /*01b4*/ 	.word	0x00000001


	//----- nvinfo : EIATTR_CBANK_PARAM_SIZE
	.align		4
.L_105:
        /*01b8*/ 	.byte	0x03, 0x19
        /*01ba*/ 	.short	0x0030


	//----- nvinfo : EIATTR_PARAM_CBANK
	.align		4
        /*01bc*/ 	.byte	0x04, 0x0a
        /*01be*/ 	.short	(.L_107 - .L_106)
	.align		4
.L_106:
        /*01c0*/ 	.word	index@(.nv.constant0._Z15mysgemm_v5_ano2iiifPKfS0_fPf)
        /*01c4*/ 	.short	0x0380
        /*01c6*/ 	.short	0x0030


	//----- nvinfo : EIATTR_SW_WAR
	.align		4
.L_107:
        /*01c8*/ 	.byte	0x04, 0x36
        /*01ca*/ 	.short	(.L_109 - .L_108)
.L_108:
        /*01cc*/ 	.word	0x00000008
.L_109:


//--------------------- .nv.info._Z14mysgemm_v5_anoiiifPKfS0_fPf --------------------------
	.section	.nv.info._Z14mysgemm_v5_anoiiifPKfS0_fPf,"",@"SHT_CUDA_INFO"
	.sectionflags	@""
	.align	4


	//----- nvinfo : EIATTR_CUDA_API_VERSION
	.align		4
        /*0000*/ 	.byte	0x04, 0x37
        /*0002*/ 	.short	(.L_111 - .L_110)
.L_110:
        /*0004*/ 	.word	0x00000082


	//----- nvinfo : EIATTR_KPARAM_INFO
	.align		4
.L_111:
        /*0008*/ 	.byte	0x04, 0x17
        /*000a*/ 	.short	(.L_113 - .L_112)
.L_112:
        /*000c*/ 	.word	0x00000000
        /*0010*/ 	.short	0x0007
        /*0012*/ 	.short	0x0028
        /*0014*/ 	.byte	0x00, 0xf5, 0x21, 0x00


	//----- nvinfo : EIATTR_KPARAM_INFO
	.align		4
.L_113:
        /*0018*/ 	.byte	0x04, 0x17
        /*001a*/ 	.short	(.L_115 - .L_114)
.L_114:
        /*001c*/ 	.word	0x00000000
        /*0020*/ 	.short	0x0006
        /*0022*/ 	.short	0x0020
        /*0024*/ 	.byte	0x00, 0xf0, 0x11, 0x00


	//----- nvinfo : EIATTR_KPARAM_INFO
	.align		4
.L_115:
        /*0028*/ 	.byte	0x04, 0x17
        /*002a*/ 	.short	(.L_117 - .L_116)
.L_116:
        /*002c*/ 	.word	0x00000000
        /*0030*/ 	.short	0x0005
        /*0032*/ 	.short	0x0018
        /*0034*/ 	.byte	0x00, 0xf5, 0x21, 0x00


	//----- nvinfo : EIATTR_KPARAM_INFO
	.align		4
.L_117:
        /*0038*/ 	.byte	0x04, 0x17
        /*003a*/ 	.short	(.L_119 - .L_118)
.L_118:
        /*003c*/ 	.word	0x00000000
        /*0040*/ 	.short	0x0004
        /*0042*/ 	.short	0x0010
        /*0044*/ 	.byte	0x00, 0xf5, 0x21, 0x00


	//----- nvinfo : EIATTR_KPARAM_INFO
	.align		4
.L_119:
        /*0048*/ 	.byte	0x04, 0x17
        /*004a*/ 	.short	(.L_121 - .L_120)
.L_120:
        /*004c*/ 	.word	0x00000000
        /*0050*/ 	.short	0x0003
        /*0052*/ 	.short	0x000c
        /*0054*/ 	.byte	0x00, 0xf0, 0x11, 0x00


	//----- nvinfo : EIATTR_KPARAM_INFO
	.align		4
.L_121:
        /*0058*/ 	.byte	0x04, 0x17
        /*005a*/ 	.short	(.L_123 - .L_122)
.L_122:
        /*005c*/ 	.word	0x00000000
        /*0060*/ 	.short	0x0002
        /*0062*/ 	.short	0x0008
        /*0064*/ 	.byte	0x00, 0xf0, 0x11, 0x00


	//----- nvinfo : EIATTR_KPARAM_INFO
	.align		4
.L_123:
        /*0068*/ 	.byte	0x04, 0x17
        /*006a*/ 	.short	(.L_125 - .L_124)
.L_124:
        /*006c*/ 	.word	0x00000000
        /*0070*/ 	.short	0x0001
        /*0072*/ 	.short	0x0004
        /*0074*/ 	.byte	0x00, 0xf0, 0x11, 0x00


	//----- nvinfo : EIATTR_KPARAM_INFO
	.align		4
.L_125:
        /*0078*/ 	.byte	0x04, 0x17
        /*007a*/ 	.short	(.L_127 - .L_126)
.L_126:
        /*007c*/ 	.word	0x00000000
        /*0080*/ 	.short	0x0000
        /*0082*/ 	.short	0x0000
        /*0084*/ 	.byte	0x00, 0xf0, 0x11, 0x00


	//----- nvinfo : EIATTR_SPARSE_MMA_MASK
	.align		4
.L_127:
        /*0088*/ 	.byte	0x03, 0x50
        /*008a*/ 	.short	0x0000


	//----- nvinfo : EIATTR_MAXREG_COUNT
	.align		4
        /*008c*/ 	.byte	0x03, 0x1b
        /*008e*/ 	.short	0x00ff


	//----- nvinfo : EIATTR_NUM_BARRIERS
	.align		4
        /*0090*/ 	.byte	0x02, 0x4c
        /*0092*/ 	.byte	0x01
	.zero		1


	//----- nvinfo : EIATTR_MERCURY_ISA_VERSION
	.align		4
        /*0094*/ 	.byte	0x03, 0x5f
        /*0096*/ 	.short	0x0101


	//----- nvinfo : EIATTR_VRC_CTA_INIT_COUNT
	.align		4
        /*0098*/ 	.byte	0x02, 0x4a
	.zero		1
	.zero		1


	//----- nvinfo : EIATTR_EXIT_INSTR_OFFSETS
	.align		4
        /*009c*/ 	.byte	0x04, 0x1c
        /*009e*/ 	.short	(.L_129 - .L_128)


	//   ....[0]....
.L_128:
        /*00a0*/ 	.word	0x00001240


	//----- nvinfo : EIATTR_MAX_THREADS
	.align		4
.L_129:
        /*00a4*/ 	.byte	0x04, 0x05
        /*00a6*/ 	.short	(.L_131 - .L_130)
.L_130:
        /*00a8*/ 	.word	0x00000100
        /*00ac*/ 	.word	0x00000001
        /*00b0*/ 	.word	0x00000001


	//----- nvinfo : EIATTR_CBANK_PARAM_SIZE
	.align		4
.L_131:
        /*00b4*/ 	.byte	0x03, 0x19
        /*00b6*/ 	.short	0x0030


	//----- nvinfo : EIATTR_PARAM_CBANK
	.align		4
        /*00b8*/ 	.byte	0x04, 0x0a
        /*00ba*/ 	.short	(.L_133 - .L_132)
	.align		4
.L_132:
        /*00bc*/ 	.word	index@(.nv.constant0._Z14mysgemm_v5_anoiiifPKfS0_fPf)
        /*00c0*/ 	.short	0x0380
        /*00c2*/ 	.short	0x0030


	//----- nvinfo : EIATTR_SW_WAR
	.align		4
.L_133:
        /*00c4*/ 	.byte	0x04, 0x36
        /*00c6*/ 	.short	(.L_135 - .L_134)
.L_134:
        /*00c8*/ 	.word	0x00000008
.L_135:


//--------------------- .nv.info._Z10mysgemm_v5iiifPKfS0_fPf --------------------------
	.section	.nv.info._Z10mysgemm_v5iiifPKfS0_fPf,"",@"SHT_CUDA_INFO"
	.sectionflags	@""
	.align	4


	//----- nvinfo : EIATTR_CUDA_API_VERSION
	.align		4
        /*0000*/ 	.byte	0x04, 0x37
        /*0002*/ 	.short	(.L_137 - .L_136)
.L_136:
        /*0004*/ 	.word	0x00000082


	//----- nvinfo : EIATTR_KPARAM_INFO
	.align		4
.L_137:
        /*0008*/ 	.byte	0x04, 0x17
        /*000a*/ 	.short	(.L_139 - .L_138)
.L_138:
        /*000c*/ 	.word	0x00000000
        /*0010*/ 	.short	0x0007
        /*0012*/ 	.short	0x0028
        /*0014*/ 	.byte	0x00, 0xf5, 0x21, 0x00


	//----- nvinfo : EIATTR_KPARAM_INFO
	.align		4
.L_139:
        /*0018*/ 	.byte	0x04, 0x17
        /*001a*/ 	.short	(.L_141 - .L_140)
.L_140:
        /*001c*/ 	.word	0x00000000
        /*0020*/ 	.short	0x0006
        /*0022*/ 	.short	0x0020
        /*0024*/ 	.byte	0x00, 0xf0, 0x11, 0x00


	//----- nvinfo : EIATTR_KPARAM_INFO
	.align		4
.L_141:
        /*0028*/ 	.byte	0x04, 0x17
        /*002a*/ 	.short	(.L_143 - .L_142)
.L_142:
        /*002c*/ 	.word	0x00000000
        /*0030*/ 	.short	0x0005
        /*0032*/ 	.short	0x0018
        /*0034*/ 	.byte	0x00, 0xf5, 0x21, 0x00


	//----- nvinfo : EIATTR_KPARAM_INFO
	.align		4
.L_143:
        /*0038*/ 	.byte	0x04, 0x17
        /*003a*/ 	.short	(.L_145 - .L_144)
.L_144:
        /*003c*/ 	.word	0x00000000
        /*0040*/ 	.short	0x0004
        /*0042*/ 	.short	0x0010
        /*0044*/ 	.byte	0x00, 0xf5, 0x21, 0x00


	//----- nvinfo : EIATTR_KPARAM_INFO
	.align		4
.L_145:
        /*0048*/ 	.byte	0x04, 0x17
        /*004a*/ 	.short	(.L_147 - .L_146)
.L_146:
        /*004c*/ 	.word	0x00000000
        /*0050*/ 	.short	0x0003
        /*0052*/ 	.short	0x000c
        /*0054*/ 	.byte	0x00, 0xf0, 0x11, 0x00


	//----- nvinfo : EIATTR_KPARAM_INFO
	.align		4
.L_147:
        /*0058*/ 	.byte	0x04, 0x17
        /*005a*/ 	.short	(.L_149 - .L_148)
.L_148:
        /*005c*/ 	.word	0x00000000
        /*0060*/ 	.short	0x0002
        /*0062*/ 	.short	0x0008
        /*0064*/ 	.byte	0x00, 0xf0, 0x11, 0x00


	//----- nvinfo : EIATTR_KPARAM_INFO
	.align		4
.L_149:
        /*0068*/ 	.byte	0x04, 0x17
        /*006a*/ 	.short	(.L_151 - .L_150)
.L_150:
        /*006c*/ 	.word	0x00000000
        /*0070*/ 	.short	0x0001
        /*0072*/ 	.short	0x0004
        /*0074*/ 	.byte	0x00, 0xf0, 0x11, 0x00


	//----- nvinfo : EIATTR_KPARAM_INFO
	.align		4
.L_151:
        /*0078*/ 	.byte	0x04, 0x17
        /*007a*/ 	.short	(.L_153 - .L_152)
.L_152:
        /*007c*/ 	.word	0x00000000
        /*0080*/ 	.short	0x0000
        /*0082*/ 	.short	0x0000
        /*0084*/ 	.byte	0x00, 0xf0, 0x11, 0x00


	//----- nvinfo : EIATTR_SPARSE_MMA_MASK
	.align		4
.L_153:
        /*0088*/ 	.byte	0x03, 0x50
        /*008a*/ 	.short	0x0000


	//----- nvinfo : EIATTR_MAXREG_COUNT
	.align		4
        /*008c*/ 	.byte	0x03, 0x1b
        /*008e*/ 	.short	0x00ff


	//----- nvinfo : EIATTR_NUM_BARRIERS
	.align		4
        /*0090*/ 	.byte	0x02, 0x4c
        /*0092*/ 	.byte	0x01
	.zero		1


	//----- nvinfo : EIATTR_MERCURY_ISA_VERSION
	.align		4
        /*0094*/ 	.byte	0x03, 0x5f
        /*0096*/ 	.short	0x0101


	//----- nvinfo : EIATTR_VRC_CTA_INIT_COUNT
	.align		4
        /*0098*/ 	.byte	0x02, 0x4a
	.zero		1
	.zero		1


	//----- nvinfo : EIATTR_EXIT_INSTR_OFFSETS
	.align		4
        /*009c*/ 	.byte	0x04, 0x1c
        /*009e*/ 	.short	(.L_155 - .L_154)


	//   ....[0]....
.L_154:
        /*00a0*/ 	.word	0x00001240


	//----- nvinfo : EIATTR_MAX_THREADS
	.align		4
.L_155:
        /*00a4*/ 	.byte	0x04, 0x05
        /*00a6*/ 	.short	(.L_157 - .L_156)
.L_156:
        /*00a8*/ 	.word	0x00000100
        /*00ac*/ 	.word	0x00000001
        /*00b0*/ 	.word	0x00000001


	//----- nvinfo : EIATTR_CBANK_PARAM_SIZE
	.align		4
.L_157:
        /*00b4*/ 	.byte	0x03, 0x19
        /*00b6*/ 	.short	0x0030


	//----- nvinfo : EIATTR_PARAM_CBANK
	.align		4
        /*00b8*/ 	.byte	0x04, 0x0a
        /*00ba*/ 	.short	(.L_159 - .L_158)
	.align		4
.L_158:
        /*00bc*/ 	.word	index@(.nv.constant0._Z10mysgemm_v5iiifPKfS0_fPf)
        /*00c0*/ 	.short	0x0380
        /*00c2*/ 	.short	0x0030


	//----- nvinfo : EIATTR_SW_WAR
	.align		4
.L_159:
        /*00c4*/ 	.byte	0x04, 0x36
        /*00c6*/ 	.short	(.L_161 - .L_160)
.L_160:
        /*00c8*/ 	.word	0x00000008
.L_161:


//--------------------- .nv.callgraph             --------------------------
	.section	.nv.callgraph,"",@"SHT_CUDA_CALLGRAPH"
	.align	4
	.sectionentsize	8
	.align		4
        /*0000*/ 	.word	0x00000000
	.align		4
        /*0004*/ 	.word	0xffffffff
	.align		4
        /*0008*/ 	.word	0x00000000
	.align		4
        /*000c*/ 	.word	0xfffffffe
	.align		4
        /*0010*/ 	.word	0x00000000
	.align		4
        /*0014*/ 	.word	0xfffffffd
	.align		4
        /*0018*/ 	.word	0x00000000
	.align		4
        /*001c*/ 	.word	0xfffffffc


//--------------------- .text._Z19mysgemm_v5_ano2_proiiifPKfS0_fPf --------------------------
	.section	.text._Z19mysgemm_v5_ano2_proiiifPKfS0_fPf,"ax",@progbits
	.align	128
        .global         _Z19mysgemm_v5_ano2_proiiifPKfS0_fPf
        .type           _Z19mysgemm_v5_ano2_proiiifPKfS0_fPf,@function
        .size           _Z19mysgemm_v5_ano2_proiiifPKfS0_fPf,(.L_x_15 - _Z19mysgemm_v5_ano2_proiiifPKfS0_fPf)
        .other          _Z19mysgemm_v5_ano2_proiiifPKfS0_fPf,@"STO_CUDA_ENTRY STV_DEFAULT"
_Z19mysgemm_v5_ano2_proiiifPKfS0_fPf:
.text._Z19mysgemm_v5_ano2_proiiifPKfS0_fPf:
[----:B------:R-:W-:Y:S01]  /*0000*/  LDC R1, c[0x0][0x37c] ;  /* 0x0000df00ff017b82 */ /* 0x000fe20000000800 */
[----:B------:R-:W0:Y:S01]  /*0010*/  S2R R0, SR_TID.X ;  /* 0x0000000000007919 */ /* 0x000e220000002100 */
[----:B------:R-:W1:Y:S06]  /*0020*/  LDCU UR24, c[0x0][0x388] ;  /* 0x00007100ff1877ac */ /* 0x000e6c0008000800 */
[----:B------:R-:W2:Y:S01]  /*0030*/  S2UR UR14, SR_CTAID.X ;  /* 0x00000000000e79c3 */ /* 0x000ea20000002500 */
[----:B------:R-:W-:Y:S01]  /*0040*/  HFMA2 R34, -RZ, RZ, 0, 0 ;  /* 0x00000000ff227431 */ /* 0x000fe200000001ff */
[----:B------:R-:W-:Y:S01]  /*0050*/  MOV R25, RZ ;  /* 0x000000ff00197202 */ /* 0x000fe20000000f00 */
[----:B------:R-:W-:Y:S01]  /*0060*/  HFMA2 R32, -RZ, RZ, 0, 0 ;  /* 0x00000000ff207431 */ /* 0x000fe200000001ff */
[----:B------:R-:W-:Y:S01]  /*0070*/  MOV R17, RZ ;  /* 0x000000ff00117202 */ /* 0x000fe20000000f00 */
[----:B------:R-:W3:Y:S03]  /*0080*/  LDCU.64 UR20, c[0x0][0x358] ;  /* 0x00006b00ff1477ac */ /* 0x000ee60008000a00 */
[----:B------:R-:W4:Y:S01]  /*0090*/  S2UR UR15, SR_CTAID.Y ;  /* 0x00000000000f79c3 */ /* 0x000f220000002600 */
[----:B-1----:R-:W-:-:S02]  /*00a0*/  UISETP.GE.AND UP0, UPT, UR24, 0x1, UPT ;  /* 0x000000011800788c */ /* 0x002fc4000bf06270 */
[----:B--2---:R-:W-:Y:S01]  /*00b0*/  USHF.L.U32 UR14, UR14, 0x5, URZ ;  /* 0x000000050e0e7899 */ /* 0x004fe200080006ff */
[----:B0-----:R-:W-:Y:S02]  /*00c0*/  SHF.R.U32.HI R21, RZ, 0x3, R0 ;  /* 0x00000003ff157819 */ /* 0x001fe40000011600 */
[----:B------:R-:W-:Y:S01]  /*00d0*/  LOP3.LUT R22, R0, 0x1f, RZ, 0xc0, !PT ;  /* 0x0000001f00167812 */ /* 0x000fe200078ec0ff */
[----:B----4-:R-:W-:Y:S01]  /*00e0*/  USHF.L.U32 UR15, UR15, 0x5, URZ ;  /* 0x000000050f0f7899 */ /* 0x010fe200080006ff */
[----:B------:R-:W-:Y:S02]  /*00f0*/  LOP3.LUT R21, R21, 0x1c, RZ, 0xc0, !PT ;  /* 0x0000001c15157812 */ /* 0x000fe400078ec0ff */
[----:B---3--:R-:W-:Y:S09]  /*0100*/  BRA.U !UP0, `(.L_x_0) ;  /* 0x0000001108807547 */ /* 0x008ff2000b800000 */
[----:B------:R-:W0:Y:S01]  /*0110*/  LDCU.64 UR12, c[0x0][0x398] ;  /* 0x00007300ff0c77ac */ /* 0x000e220008000a00 */
[----:B------:R-:W-:Y:S02]  /*0120*/  IADD3 R0, PT, PT, R21, R0, RZ ;  /* 0x0000000015007210 */ /* 0x000fe40007ffe0ff */
[----:B------:R-:W-:Y:S01]  /*0130*/  SHF.L.U32 R5, R22, 0x5, RZ ;  /* 0x0000000516057819 */ /* 0x000fe200000006ff */
[----:B------:R-:W-:Y:S01]  /*0140*/  UIMAD UR16, UR15, UR24, URZ ;  /* 0x000000180f1072a4 */ /* 0x000fe2000f8e02ff */
[C---:B------:R-:W-:Y:S01]  /*0150*/  IADD3 R4, PT, PT, R0.reuse, 0x2, RZ ;  /* 0x0000000200047810 */ /* 0x040fe20007ffe0ff */
[----:B------:R-:W1:Y:S01]  /*0160*/  LDCU UR25, c[0x0][0x380] ;  /* 0x00007000ff1977ac */ /* 0x000e620008000800 */
[----:B------:R-:W-:Y:S02]  /*0170*/  LOP3.LUT R7, R5, 0x1f, R0, 0xf8, !PT ;  /* 0x0000001f05077812 */ /* 0x000fe400078ef800 */
[----:B------:R-:W-:Y:S01]  /*0180*/  IADD3 R6, PT, PT, R0, 0x3, RZ ;  /* 0x0000000300067810 */ /* 0x000fe20007ffe0ff */
[----:B------:R-:W2:Y:S01]  /*0190*/  LDCU.64 UR18, c[0x0][0x390] ;  /* 0x00007200ff1277ac */ /* 0x000ea20008000a00 */
[----:B------:R-:W-:-:S02]  /*01a0*/  MOV R17, RZ ;  /* 0x000000ff00117202 */ /* 0x000fc40000000f00 */
[----:B------:R-:W-:Y:S01]  /*01b0*/  MOV R32, RZ ;  /* 0x000000ff00207202 */ /* 0x000fe20000000f00 */
[----:B------:R-:W-:Y:S01]  /*01c0*/  UIMAD.WIDE UR4, UR14, 0x4, URZ ;  /* 0x000000040e0478a5 */ /* 0x000fe2000f8e02ff */
[----:B------:R-:W-:Y:S02]  /*01d0*/  MOV R25, RZ ;  /* 0x000000ff00197202 */ /* 0x000fe40000000f00 */
[----:B------:R-:W-:Y:S01]  /*01e0*/  MOV R34, RZ ;  /* 0x000000ff00227202 */ /* 0x000fe20000000f00 */
[----:B0-----:R-:W-:Y:S01]  /*01f0*/  UIMAD.WIDE UR12, UR16, 0x4, UR12 ;  /* 0x00000004100c78a5 */ /* 0x001fe2000f8e020c */
[----:B------:R-:W0:Y:S01]  /*0200*/  S2UR UR16, SR_CgaCtaId ;  /* 0x00000000001079c3 */ /* 0x000e220000008800 */
[----:B-1----:R-:W-:-:S04]  /*0210*/  UIMAD.WIDE UR8, UR25, 0x8, UR4 ;  /* 0x00000008190878a5 */ /* 0x002fc8000f8e0204 */
[----:B------:R-:W-:Y:S01]  /*0220*/  MOV R3, UR13 ;  /* 0x0000000d00037c02 */ /* 0x000fe20008000f00 */
[----:B------:R-:W-:Y:S01]  /*0230*/  UIMAD.WIDE UR10, UR25, 0xc, UR4 ;  /* 0x0000000c190a78a5 */ /* 0x000fe2000f8e0204 */
[----:B------:R-:W-:Y:S01]  /*0240*/  MOV R2, UR12 ;  /* 0x0000000c00027c02 */ /* 0x000fe20008000f00 */
[----:B--2---:R-:W-:Y:S01]  /*0250*/  UIADD3 UR22, UP1, UPT, UR8, UR18, URZ ;  /* 0x0000001208167290 */ /* 0x004fe2000ff3e0ff */
[----:B------:R-:W-:Y:S01]  /*0260*/  MOV R27, UR13 ;  /* 0x0000000d001b7c02 */ /* 0x000fe20008000f00 */
[----:B------:R-:W-:Y:S01]  /*0270*/  UIADD3 UR8, UP2, UPT, UR10, UR18, URZ ;  /* 0x000000120a087290 */ /* 0x000fe2000ff5e0ff */
[C---:B------:R-:W-:Y:S01]  /*0280*/  IADD3 R2, PT, PT, R0.reuse, 0x1, RZ ;  /* 0x0000000100027810 */ /* 0x040fe20007ffe0ff */
[----:B------:R-:W-:Y:S01]  /*0290*/  UIMAD.WIDE UR6, UR25, 0x4, UR4 ;  /* 0x00000004190678a5 */ /* 0x000fe2000f8e0204 */
[----:B------:R-:W-:Y:S01]  /*02a0*/  MOV R27, R3 ;  /* 0x00000003001b7202 */ /* 0x000fe20000000f00 */
[----:B------:R-:W-:Y:S01]  /*02b0*/  UIADD3.X UR10, UPT, UPT, UR11, UR19, URZ, UP2, !UPT ;  /* 0x000000130b0a7290 */ /* 0x000fe200097fe4ff */
[----:B------:R-:W-:Y:S01]  /*02c0*/  LOP3.LUT R3, R0, 0x1f, RZ, 0xc0, !PT ;  /* 0x0000001f00037812 */ /* 0x000fe200078ec0ff */
[----:B------:R-:W-:Y:S01]  /*02d0*/  UIADD3 UR17, UP3, UPT, UR4, UR18, URZ ;  /* 0x0000001204117290 */ /* 0x000fe2000ff7e0ff */
[----:B------:R-:W-:Y:S01]  /*02e0*/  LOP3.LUT R2, R2, 0x1f, RZ, 0xc0, !PT ;  /* 0x0000001f02027812 */ /* 0x000fe200078ec0ff */
[----:B------:R-:W-:Y:S01]  /*02f0*/  UMOV UR11, 0x400 ;  /* 0x00000400000b7882 */ /* 0x000fe20000000000 */
[----:B------:R-:W-:Y:S01]  /*0300*/  LOP3.LUT R0, R4, 0x1f, RZ, 0xc0, !PT ;  /* 0x0000001f04007812 */ /* 0x000fe200078ec0ff */
[----:B------:R-:W-:Y:S01]  /*0310*/  UIADD3 UR4, UPT, UPT, UR11, 0x1000, URZ ;  /* 0x000010000b047890 */ /* 0x000fe2000fffe0ff */
[--C-:B------:R-:W-:Y:S01]  /*0320*/  IMAD R20, R3, UR24, R22.reuse ;  /* 0x0000001803147c24 */ /* 0x100fe2000f8e0216 */
[----:B------:R-:W-:Y:S01]  /*0330*/  UIADD3 UR23, UP0, UPT, UR6, UR18, URZ ;  /* 0x0000001206177290 */ /* 0x000fe2000ff1e0ff */
[----:B------:R-:W-:Y:S01]  /*0340*/  LOP3.LUT R3, R6, 0x1f, RZ, 0xc0, !PT ;  /* 0x0000001f06037812 */ /* 0x000fe200078ec0ff */
[----:B------:R-:W-:Y:S01]  /*0350*/  UIADD3.X UR6, UPT, UPT, UR5, UR19, URZ, UP3, !UPT ;  /* 0x0000001305067290 */ /* 0x000fe20009ffe4ff */
[--C-:B------:R-:W-:Y:S01]  /*0360*/  IMAD R6, R2, UR24, R22.reuse ;  /* 0x0000001802067c24 */ /* 0x100fe2000f8e0216 */
[----:B0-----:R-:W-:Y:S01]  /*0370*/  ULEA UR5, UR16, UR4, 0x18 ;  /* 0x0000000410057291 */ /* 0x001fe2000f8ec0ff */
[C---:B------:R-:W-:Y:S01]  /*0380*/  LOP3.LUT R4, R5.reuse, R2, RZ, 0xfc, !PT ;  /* 0x0000000205047212 */ /* 0x040fe200078efcff */
[--C-:B------:R-:W-:Y:S01]  /*0390*/  IMAD R2, R0, UR24, R22.reuse ;  /* 0x0000001800027c24 */ /* 0x100fe2000f8e0216 */
[----:B------:R-:W-:Y:S01]  /*03a0*/  LOP3.LUT R0, R5, R0, RZ, 0xfc, !PT ;  /* 0x0000000005007212 */ /* 0x000fe200078efcff */
[--C-:B------:R-:W-:Y:S01]  /*03b0*/  IMAD R28, R21, UR25, R22.reuse ;  /* 0x00000019151c7c24 */ /* 0x100fe2000f8e0216 */
[----:B------:R-:W-:Y:S01]  /*03c0*/  LOP3.LUT R8, R5, R3, RZ, 0xfc, !PT ;  /* 0x0000000305087212 */ /* 0x000fe200078efcff */
[----:B------:R-:W-:Y:S01]  /*03d0*/  IMAD R3, R3, UR24, R22 ;  /* 0x0000001803037c24 */ /* 0x000fe2000f8e0216 */
[----:B------:R-:W-:Y:S01]  /*03e0*/  LEA R5, R0, UR5, 0x2 ;  /* 0x0000000500057c11 */ /* 0x000fe2000f8e10ff */
[----:B------:R-:W-:Y:S01]  /*03f0*/  IMAD.WIDE R28, R28, 0x4, RZ ;  /* 0x000000041c1c7825 */ /* 0x000fe200078e02ff */
[----:B------:R-:W-:Y:S01]  /*0400*/  LEA R7, R7, UR5, 0x2 ;  /* 0x0000000507077c11 */ /* 0x000fe2000f8e10ff */
[----:B------:R-:W-:Y:S01]  /*0410*/  UIADD3.X UR7, UPT, UPT, UR7, UR19, URZ, UP0, !UPT ;  /* 0x0000001307077290 */ /* 0x000fe200087fe4ff */
[----:B------:R-:W-:Y:S01]  /*0420*/  LEA R4, R4, UR5, 0x2 ;  /* 0x0000000504047c11 */ /* 0x000fe2000f8e10ff */
[----:B------:R-:W-:Y:S01]  /*0430*/  UIADD3.X UR9, UPT, UPT, UR9, UR19, URZ, UP1, !UPT ;  /* 0x0000001309097290 */ /* 0x000fe20008ffe4ff */
[----:B------:R-:W-:Y:S01]  /*0440*/  LEA R0, R8, UR5, 0x2 ;  /* 0x0000000508007c11 */ /* 0x000fe2000f8e10ff */
[----:B------:R-:W-:Y:S01]  /*0450*/  UMOV UR4, URZ ;  /* 0x000000ff00047c82 */ /* 0x000fe20008000000 */
[----:B------:R-:W-:Y:S01]  /*0460*/  MOV R26, UR12 ;  /* 0x0000000c001a7c02 */ /* 0x000fe20008000f00 */
[----:B------:R-:W-:-:S12]  /*0470*/  USHF.L.U32 UR12, UR25, 0x5, URZ ;  /* 0x00000005190c7899 */ /* 0x000fd800080006ff */
.L_x_1:
[C---:B------:R-:W-:Y:S02]  /*0480*/  IADD3 R14, P1, PT, R28.reuse, UR17, RZ ;  /* 0x000000111c0e7c10 */ /* 0x040fe4000ff3e0ff */
[C---:B------:R-:W-:Y:S02]  /*0490*/  IADD3 R12, P2, PT, R28.reuse, UR23, RZ ;  /* 0x000000171c0c7c10 */ /* 0x040fe4000ff5e0ff */
[C---:B------:R-:W-:Y:S02]  /*04a0*/  IADD3.X R15, PT, PT, R29.reuse, UR6, RZ, P1, !PT ;  /* 0x000000061d0f7c10 */ /* 0x040fe40008ffe4ff */
[C---:B------:R-:W-:Y:S02]  /*04b0*/  IADD3 R8, P1, PT, R28.reuse, UR8, RZ ;  /* 0x000000081c087c10 */ /* 0x040fe4000ff3e0ff */
[----:B------:R-:W-:Y:S01]  /*04c0*/  IADD3 R10, P0, PT, R28, UR22, RZ ;  /* 0x000000161c0a7c10 */ /* 0x000fe2000ff1e0ff */
[--C-:B------:R-:W-:Y:S01]  /*04d0*/  IMAD.WIDE.U32 R30, R20, 0x4, R26.reuse ;  /* 0x00000004141e7825 */ /* 0x100fe200078e001a */
[C---:B------:R-:W-:Y:S01]  /*04e0*/  IADD3.X R9, PT, PT, R29.reuse, UR10, RZ, P1, !PT ;  /* 0x0000000a1d097c10 */ /* 0x040fe20008ffe4ff */
[----:B------:R-:W2:Y:S01]  /*04f0*/  LDG.E R14, desc[UR20][R14.64] ;  /* 0x000000140e0e7981 */ /* 0x000ea2000c1e1900 */
[C---:B------:R-:W-:Y:S01]  /*0500*/  IADD3.X R13, PT, PT, R29.reuse, UR7, RZ, P2, !PT ;  /* 0x000000071d0d7c10 */ /* 0x040fe200097fe4ff */
[--C-:B------:R-:W-:Y:S01]  /*0510*/  IMAD.WIDE.U32 R18, R6, 0x4, R26.reuse ;  /* 0x0000000406127825 */ /* 0x100fe200078e001a */
[----:B------:R-:W-:Y:S01]  /*0520*/  IADD3.X R11, PT, PT, R29, UR9, RZ, P0, !PT ;  /* 0x000000091d0b7c10 */ /* 0x000fe200087fe4ff */
[----:B------:R0:W3:Y:S02]  /*0530*/  LDG.E R35, desc[UR20][R8.64] ;  /* 0x0000001408237981 */ /* 0x0000e4000c1e1900 */
[----:B------:R-:W-:-:S02]  /*0540*/  IMAD.WIDE.U32 R36, R3, 0x4, R26 ;  /* 0x0000000403247825 */ /* 0x000fc400078e001a */
[----:B------:R-:W4:Y:S04]  /*0550*/  LDG.E R12, desc[UR20][R12.64] ;  /* 0x000000140c0c7981 */ /* 0x000f28000c1e1900 */
[----:B------:R-:W5:Y:S01]  /*0560*/  LDG.E R16, desc[UR20][R10.64] ;  /* 0x000000140a107981 */ /* 0x000f62000c1e1900 */
[----:B0-----:R-:W-:-:S03]  /*0570*/  IMAD.WIDE.U32 R8, R2, 0x4, R26 ;  /* 0x0000000402087825 */ /* 0x001fc600078e001a */
[----:B------:R-:W5:Y:S04]  /*0580*/  LDG.E R31, desc[UR20][R30.64] ;  /* 0x000000141e1f7981 */ /* 0x000f68000c1e1900 */
[----:B------:R-:W5:Y:S04]  /*0590*/  LDG.E R19, desc[UR20][R18.64] ;  /* 0x0000001412137981 */ /* 0x000f68000c1e1900 */
[----:B------:R-:W5:Y:S04]  /*05a0*/  LDG.E R13, desc[UR20][R8.64] ;  /* 0x00000014080d7981 */ /* 0x000f68000c1e1900 */
[----:B------:R-:W5:Y:S01]  /*05b0*/  LDG.E R37, desc[UR20][R36.64] ;  /* 0x0000001424257981 */ /* 0x000f62000c1e1900 */
[----:B------:R-:W-:Y:S01]  /*05c0*/  ULEA UR13, UR16, UR11, 0x18 ;  /* 0x0000000b100d7291 */ /* 0x000fe2000f8ec0ff */
[----:B------:R-:W-:-:S04]  /*05d0*/  SHF.L.U32 R24, R22, 0x2, RZ ;  /* 0x0000000216187819 */ /* 0x000fc800000006ff */
[C---:B------:R-:W-:Y:S02]  /*05e0*/  LEA R33, R21.reuse, R24, 0x7 ;  /* 0x0000001815217211 */ /* 0x040fe400078e38ff */
[----:B------:R-:W-:-:S03]  /*05f0*/  LEA R23, R21, UR5, 0x2 ;  /* 0x0000000515177c11 */ /* 0x000fc6000f8e10ff */
[----:B--2---:R-:W-:Y:S04]  /*0600*/  STS [R33+UR13], R14 ;  /* 0x0000000e21007988 */ /* 0x004fe8000800080d */
[----:B---3--:R-:W-:Y:S04]  /*0610*/  STS [R33+UR13+0x180], R35 ;  /* 0x0001802321007988 */ /* 0x008fe8000800080d */
[----:B----4-:R-:W-:Y:S04]  /*0620*/  STS [R33+UR13+0x80], R12 ;  /* 0x0000800c21007988 */ /* 0x010fe8000800080d */
[----:B-----5:R-:W-:Y:S04]  /*0630*/  STS [R33+UR13+0x100], R16 ;  /* 0x0001001021007988 */ /* 0x020fe8000800080d */
[----:B------:R-:W-:Y:S04]  /*0640*/  STS [R7], R31 ;  /* 0x0000001f07007388 */ /* 0x000fe80000000800 */
[----:B------:R-:W-:Y:S04]  /*0650*/  STS [R4], R19 ;  /* 0x0000001304007388 */ /* 0x000fe80000000800 */
[----:B------:R-:W-:Y:S04]  /*0660*/  STS [R5], R13 ;  /* 0x0000000d05007388 */ /* 0x000fe80000000800 */
[----:B------:R-:W-:Y:S01]  /*0670*/  STS [R0], R37 ;  /* 0x0000002500007388 */ /* 0x000fe20000000800 */
[----:B------:R-:W-:Y:S06]  /*0680*/  BAR.SYNC.DEFER_BLOCKING 0x0 ;  /* 0x0000000000007b1d */ /* 0x000fec0000010000 */
[----:B------:R-:W-:Y:S04]  /*0690*/  LDS R36, [R24+UR13] ;  /* 0x0000000d18247984 */ /* 0x000fe80008000800 */
[----:B------:R-:W0:Y:S04]  /*06a0*/  LDS.128 R8, [R23] ;  /* 0x0000000017087984 */ /* 0x000e280000000c00 */
[----:B------:R-:W-:Y:S04]  /*06b0*/  LDS R30, [R24+UR13+0x80] ;  /* 0x0000800d181e7984 */ /* 0x000fe80008000800 */
[----:B------:R-:W1:Y:S04]  /*06c0*/  LDS.128 R12, [R23+0x80] ;  /* 0x00008000170c7984 */ /* 0x000e680000000c00 */
[----:B------:R-:W-:Y:S01]  /*06d0*/  LDS R31, [R24+UR13+0x100] ;  /* 0x0001000d181f7984 */ /* 0x000fe20008000800 */
[----:B0-----:R-:W-:-:S03]  /*06e0*/  FFMA R35, R36, R8, R17 ;  /* 0x0000000824237223 */ /* 0x001fc60000000011 */
[----:B------:R-:W0:Y:S01]  /*06f0*/  LDS.128 R16, [R23+0x100] ;  /* 0x0001000017107984 */ /* 0x000e220000000c00 */
[C---:B------:R-:W-:Y:S01]  /*0700*/  FFMA R32, R36.reuse, R9, R32 ;  /* 0x0000000924207223 */ /* 0x040fe20000000020 */
[C---:B------:R-:W-:Y:S01]  /*0710*/  FFMA R33, R36.reuse, R10, R25 ;  /* 0x0000000a24217223 */ /* 0x040fe20000000019 */
[----:B------:R-:W-:Y:S01]  /*0720*/  FFMA R34, R36, R11, R34 ;  /* 0x0000000b24227223 */ /* 0x000fe20000000022 */
[----:B------:R-:W-:Y:S04]  /*0730*/  LDS R25, [R24+UR13+0x180] ;  /* 0x0001800d18197984 */ /* 0x000fe80008000800 */
[----:B------:R-:W2:Y:S01]  /*0740*/  LDS.128 R8, [R23+0x180] ;  /* 0x0001800017087984 */ /* 0x000ea20000000c00 */
[C---:B-1----:R-:W-:Y:S01]  /*0750*/  FFMA R12, R30.reuse, R12, R35 ;  /* 0x0000000c1e0c7223 */ /* 0x042fe20000000023 */
[C---:B------:R-:W-:Y:S01]  /*0760*/  FFMA R32, R30.reuse, R13, R32 ;  /* 0x0000000d1e207223 */ /* 0x040fe20000000020 */
[C---:B------:R-:W-:Y:S01]  /*0770*/  FFMA R33, R30.reuse, R14, R33 ;  /* 0x0000000e1e217223 */ /* 0x040fe20000000021 */
[----:B------:R-:W-:-:S02]  /*0780*/  FFMA R34, R30, R15, R34 ;  /* 0x0000000f1e227223 */ /* 0x000fc40000000022 */
[----:B------:R-:W-:Y:S01]  /*0790*/  LDS R30, [R24+UR13+0x200] ;  /* 0x0002000d181e7984 */ /* 0x000fe20008000800 */
[----:B0-----:R-:W-:-:S03]  /*07a0*/  FFMA R16, R31, R16, R12 ;  /* 0x000000101f107223 */ /* 0x001fc6000000000c */
[----:B------:R-:W0:Y:S01]  /*07b0*/  LDS.128 R12, [R23+0x200] ;  /* 0x00020000170c7984 */ /* 0x000e220000000c00 */
[C---:B------:R-:W-:Y:S01]  /*07c0*/  FFMA R32, R31.reuse, R17, R32 ;  /* 0x000000111f207223 */ /* 0x040fe20000000020 */
[C---:B------:R-:W-:Y:S01]  /*07d0*/  FFMA R33, R31.reuse, R18, R33 ;  /* 0x000000121f217223 */ /* 0x040fe20000000021 */
[----:B------:R-:W-:Y:S02]  /*07e0*/  FFMA R34, R31, R19, R34 ;  /* 0x000000131f227223 */ /* 0x000fe40000000022 */
[----:B------:R-:W-:Y:S01]  /*07f0*/  LDS R31, [R24+UR13+0x280] ;  /* 0x0002800d181f7984 */ /* 0x000fe20008000800 */
[----:B--2---:R-:W-:-:S03]  /*0800*/  FFMA R35, R25, R8, R16 ;  /* 0x0000000819237223 */ /* 0x004fc60000000010 */
[----:B------:R-:W1:Y:S01]  /*0810*/  LDS.128 R16, [R23+0x280] ;  /* 0x0002800017107984 */ /* 0x000e620000000c00 */
[C---:B------:R-:W-:Y:S01]  /*0820*/  FFMA R32, R25.reuse, R9, R32 ;  /* 0x0000000919207223 */ /* 0x040fe20000000020 */
[C---:B------:R-:W-:Y:S01]  /*0830*/  FFMA R33, R25.reuse, R10, R33 ;  /* 0x0000000a19217223 */ /* 0x040fe20000000021 */
[----:B------:R-:W-:Y:S02]  /*0840*/  FFMA R34, R25, R11, R34 ;  /* 0x0000000b19227223 */ /* 0x000fe40000000022 */
[----:B------:R-:W-:Y:S04]  /*0850*/  LDS R25, [R24+UR13+0x300] ;  /* 0x0003000d18197984 */ /* 0x000fe80008000800 */
[----:B------:R-:W2:Y:S01]  /*0860*/  LDS.128 R8, [R23+0x300] ;  /* 0x0003000017087984 */ /* 0x000ea20000000c00 */
[C---:B0-----:R-:W-:Y:S01]  /*0870*/  FFMA R12, R30.reuse, R12, R35 ;  /* 0x0000000c1e0c7223 */ /* 0x041fe20000000023 */
[C---:B------:R-:W-:Y:S01]  /*0880*/  FFMA R32, R30.reuse, R13, R32 ;  /* 0x0000000d1e207223 */ /* 0x040fe20000000020 */
[C---:B------:R-:W-:Y:S01]  /*0890*/  FFMA R33, R30.reuse, R14, R33 ;  /* 0x0000000e1e217223 */ /* 0x040fe20000000021 */
[----:B------:R-:W-:-:S02]  /*08a0*/  FFMA R34, R30, R15, R34 ;  /* 0x0000000f1e227223 */ /* 0x000fc40000000022 */
[----:B------:R-:W-:Y:S01]  /*08b0*/  LDS R30, [R24+UR13+0x380] ;  /* 0x0003800d181e7984 */ /* 0x000fe20008000800 */
[----:B-1----:R-:W-:-:S03]  /*08c0*/  FFMA R16, R31, R16, R12 ;  /* 0x000000101f107223 */ /* 0x002fc6000000000c */
        /* <DEDUP_REMOVED lines=136> */
[----:B------:R-:W-:Y:S01]  /*1150*/  LDS R25, [R24+UR13+0xf00] ;  /* 0x000f000d18197984 */ /* 0x000fe20008000800 */
[----:B0-----:R-:W-:-:S03]  /*1160*/  FFMA R34, R30, R14, R9 ;  /* 0x0000000e1e227223 */ /* 0x001fc60000000009 */
[----:B------:R-:W0:Y:S01]  /*1170*/  LDS.128 R8, [R23+0xf00] ;  /* 0x000f000017087984 */ /* 0x000e220000000c00 */
[C---:B------:R-:W-:Y:S01]  /*1180*/  FFMA R32, R30.reuse, R12, R35 ;  /* 0x0000000c1e207223 */ /* 0x040fe20000000023 */
[C---:B------:R-:W-:Y:S01]  /*1190*/  FFMA R36, R30.reuse, R13, R36 ;  /* 0x0000000d1e247223 */ /* 0x040fe20000000024 */
[----:B------:R-:W-:Y:S02]  /*11a0*/  FFMA R30, R30, R15, R33 ;  /* 0x0000000f1e1e7223 */ /* 0x000fe40000000021 */
[----:B------:R-:W-:Y:S04]  /*11b0*/  LDS R33, [R24+UR13+0xf80] ;  /* 0x000f800d18217984 */ /* 0x000fe80008000800 */
[----:B------:R-:W2:Y:S01]  /*11c0*/  LDS.128 R12, [R23+0xf80] ;  /* 0x000f8000170c7984 */ /* 0x000ea20000000c00 */
[----:B-1----:R-:W-:Y:S01]  /*11d0*/  FFMA R36, R31, R17, R36 ;  /* 0x000000111f247223 */ /* 0x002fe20000000024 */
[----:B------:R-:W-:Y:S01]  /*11e0*/  UIADD3 UR4, UPT, UPT, UR4, 0x20, URZ ;  /* 0x0000002004047890 */ /* 0x000fe2000fffe0ff */
[----:B------:R-:W-:-:S03]  /*11f0*/  MOV R17, UR12 ;  /* 0x0000000c00117c02 */ /* 0x000fc60008000f00 */
[----:B------:R-:W-:Y:S01]  /*1200*/  UISETP.GE.AND UP0, UPT, UR4, UR24, UPT ;  /* 0x000000180400728c */ /* 0x000fe2000bf06270 */
[----:B------:R-:W-:Y:S01]  /*1210*/  FFMA R16, R31, R16, R32 ;  /* 0x000000101f107223 */ /* 0x000fe20000000020 */
[----:B------:R-:W-:-:S04]  /*1220*/  IMAD.WIDE R28, R17, 0x4, R28 ;  /* 0x00000004111c7825 */ /* 0x000fc800078e021c */
[C---:B------:R-:W-:Y:S01]  /*1230*/  FFMA R17, R31.reuse, R18, R34 ;  /* 0x000000121f117223 */ /* 0x040fe20000000022 */
[----:B------:R-:W-:Y:S01]  /*1240*/  FFMA R30, R31, R19, R30 ;  /* 0x000000131f1e7223 */ /* 0x000fe2000000001e */
[----:B------:R-:W-:Y:S01]  /*1250*/  BAR.SYNC.DEFER_BLOCKING 0x0 ;  /* 0x0000000000007b1d */ /* 0x000fe20000010000 */
[----:B------:R-:W-:-:S04]  /*1260*/  IADD3 R26, P0, PT, R26, 0x80, RZ ;  /* 0x000000801a1a7810 */ /* 0x000fc80007f1e0ff */
[----:B------:R-:W-:Y:S01]  /*1270*/  IADD3.X R27, PT, PT, RZ, R27, RZ, P0, !PT ;  /* 0x0000001bff1b7210 */ /* 0x000fe200007fe4ff */
[C---:B0-----:R-:W-:Y:S01]  /*1280*/  FFMA R36, R25.reuse, R9, R36 ;  /* 0x0000000919247223 */ /* 0x041fe20000000024 */
[C---:B------:R-:W-:Y:S01]  /*1290*/  FFMA R8, R25.reuse, R8, R16 ;  /* 0x0000000819087223 */ /* 0x040fe20000000010 */
[C---:B------:R-:W-:Y:S01]  /*12a0*/  FFMA R9, R25.reuse, R10, R17 ;  /* 0x0000000a19097223 */ /* 0x040fe20000000011 */
[----:B------:R-:W-:Y:S02]  /*12b0*/  FFMA R30, R25, R11, R30 ;  /* 0x0000000b191e7223 */ /* 0x000fe4000000001e */
[C---:B--2---:R-:W-:Y:S01]  /*12c0*/  FFMA R17, R33.reuse, R12, R8 ;  /* 0x0000000c21117223 */ /* 0x044fe20000000008 */
[C---:B------:R-:W-:Y:S01]  /*12d0*/  FFMA R32, R33.reuse, R13, R36 ;  /* 0x0000000d21207223 */ /* 0x040fe20000000024 */
[C---:B------:R-:W-:Y:S01]  /*12e0*/  FFMA R25, R33.reuse, R14, R9 ;  /* 0x0000000e21197223 */ /* 0x040fe20000000009 */
[----:B------:R-:W-:Y:S01]  /*12f0*/  FFMA R34, R33, R15, R30 ;  /* 0x0000000f21227223 */ /* 0x000fe2000000001e */
[----:B------:R-:W-:Y:S06]  /*1300*/  BRA.U !UP0, `(.L_x_1) ;  /* 0xfffffff1085c7547 */ /* 0x000fec000b83ffff */
.L_x_0:
[----:B------:R-:W0:Y:S01]  /*1310*/  LDCU UR6, c[0x0][0x380] ;  /* 0x00007000ff0677ac */ /* 0x000e220008000800 */
[----:B------:R-:W1:Y:S01]  /*1320*/  LDCU.64 UR4, c[0x0][0x3a8] ;  /* 0x00007500ff0477ac */ /* 0x000e620008000a00 */
[----:B0-----:R-:W-:Y:S01]  /*1330*/  IMAD R3, R21, UR6, R22 ;  /* 0x0000000615037c24 */ /* 0x001fe2000f8e0216 */
[----:B------:R-:W-:-:S04]  /*1340*/  UIMAD UR14, UR15, UR6, UR14 ;  /* 0x000000060f0e72a4 */ /* 0x000fc8000f8e020e */
[----:B------:R-:W-:Y:S02]  /*1350*/  SHF.R.S32.HI R0, RZ, 0x1f, R3 ;  /* 0x0000001fff007819 */ /* 0x000fe40000011403 */
[----:B------:R-:W-:Y:S02]  /*1360*/  IADD3 R3, P0, PT, R3, UR14, RZ ;  /* 0x0000000e03037c10 */ /* 0x000fe4000ff1e0ff */
[----:B------:R-:W-:-:S04]  /*1370*/  MOV R5, UR14 ;  /* 0x0000000e00057c02 */ /* 0x000fc80008000f00 */
[----:B------:R-:W-:Y:S02]  /*1380*/  LEA.HI.X.SX32 R0, R5, R0, 0x1, P0 ;  /* 0x0000000005007211 */ /* 0x000fe400000f0eff */
[C---:B-1----:R-:W-:Y:S01]  /*1390*/  LEA R2, P0, R3.reuse, UR4, 0x2 ;  /* 0x0000000403027c11 */ /* 0x042fe2000f8010ff */
[----:B------:R-:W0:Y:S03]  /*13a0*/  LDCU UR4, c[0x0][0x3a0] ;  /* 0x00007400ff0477ac */ /* 0x000e260008000800 */
[----:B------:R-:W-:Y:S01]  /*13b0*/  LEA.HI.X R3, R3, UR5, R0, 0x2, P0 ;  /* 0x0000000503037c11 */ /* 0x000fe200080f1400 */
[----:B------:R-:W1:Y:S04]  /*13c0*/  LDCU UR5, c[0x0][0x38c] ;  /* 0x00007180ff0577ac */ /* 0x000e680008000800 */
[----:B------:R-:W0:Y:S01]  /*13d0*/  LDG.E R0, desc[UR20][R2.64] ;  /* 0x0000001402007981 */ /* 0x000e22000c1e1900 */
[----:B------:R-:W-:-:S05]  /*13e0*/  MOV R5, UR6 ;  /* 0x0000000600057c02 */ /* 0x000fca0008000f00 */
[----:B------:R-:W-:-:S04]  /*13f0*/  IMAD.WIDE R4, R5, 0x4, R2 ;  /* 0x0000000405047825 */ /* 0x000fc800078e0202 */
[----:B0-----:R-:W-:-:S04]  /*1400*/  FMUL R0, R0, UR4 ;  /* 0x0000000400007c20 */ /* 0x001fc80008400000 */
[----:B-1----:R-:W-:-:S05]  /*1410*/  FFMA R17, R17, UR5, R0 ;  /* 0x0000000511117c23 */ /* 0x002fca0008000000 */
[----:B------:R0:W-:Y:S04]  /*1420*/  STG.E desc[UR20][R2.64], R17 ;  /* 0x0000001102007986 */ /* 0x0001e8000c101914 */
[----:B------:R-:W2:Y:S01]  /*1430*/  LDG.E R0, desc[UR20][R4.64] ;  /* 0x0000001404007981 */ /* 0x000ea2000c1e1900 */
[----:B------:R-:W-:Y:S01]  /*1440*/  MOV R11, UR6 ;  /* 0x00000006000b7c02 */ /* 0x000fe20008000f00 */
[----:B--2---:R-:W-:-:S04]  /*1450*/  FMUL R7, R0, UR4 ;  /* 0x0000000400077c20 */ /* 0x004fc80008400000 */
[----:B------:R-:W-:Y:S01]  /*1460*/  FFMA R9, R32, UR5, R7 ;  /* 0x0000000520097c23 */ /* 0x000fe20008000007 */
[----:B------:R-:W-:-:S04]  /*1470*/  IMAD.WIDE R6, R11, 0x4, R4 ;  /* 0x000000040b067825 */ /* 0x000fc800078e0204 */
[----:B------:R-:W-:Y:S04]  /*1480*/  STG.E desc[UR20][R4.64], R9 ;  /* 0x0000000904007986 */ /* 0x000fe8000c101914 */
[----:B------:R-:W2:Y:S01]  /*1490*/  LDG.E R0, desc[UR20][R6.64] ;  /* 0x0000001406007981 */ /* 0x000ea2000c1e1900 */
[----:B0-----:R-:W-:-:S04]  /*14a0*/  IMAD.WIDE R2, R11, 0x4, R6 ;  /* 0x000000040b027825 */ /* 0x001fc800078e0206 */
[----:B--2---:R-:W-:-:S04]  /*14b0*/  FMUL R0, R0, UR4 ;  /* 0x0000000400007c20 */ /* 0x004fc80008400000 */
[----:B------:R-:W-:-:S05]  /*14c0*/  FFMA R25, R25, UR5, R0 ;  /* 0x0000000519197c23 */ /* 0x000fca0008000000 */
[----:B------:R-:W-:Y:S04]  /*14d0*/  STG.E desc[UR20][R6.64], R25 ;  /* 0x0000001906007986 */ /* 0x000fe8000c101914 */
[----:B------:R-:W2:Y:S02]  /*14e0*/  LDG.E R0, desc[UR20][R2.64] ;  /* 0x0000001402007981 */ /* 0x000ea4000c1e1900 */
[----:B--2---:R-:W-:-:S04]  /*14f0*/  FMUL R11, R0, UR4 ;  /* 0x00000004000b7c20 */ /* 0x004fc80008400000 */
[----:B------:R-:W-:-:S05]  /*1500*/  FFMA R11, R34, UR5, R11 ;  /* 0x00000005220b7c23 */ /* 0x000fca000800000b */
[----:B------:R-:W-:Y:S01]  /*1510*/  STG.E desc[UR20][R2.64], R11 ;  /* 0x0000000b02007986 */ /* 0x000fe2000c101914 */
[----:B------:R-:W-:Y:S05]  /*1520*/  EXIT ;  /* 0x000000000000794d */ /* 0x000fea0003800000 */
.L_x_2:
[----:B------:R-:W-:-:S00]  /*1530*/  BRA `(.L_x_2) ;  /* 0xfffffffc00fc7947 */ /* 0x000fc0000383ffff */
[----:B------:R-:W-:-:S00]  /*1540*/  NOP ;  /* 0x0000000000007918 */ /* 0x000fc00000000000 */
        /* <DEDUP_REMOVED lines=11> */
.L_x_15:


//--------------------- .text._Z18mysgemm_v5_ano_proiiifPKfS0_fPf --------------------------
	.section	.text._Z18mysgemm_v5_ano_proiiifPKfS0_fPf,"ax",@progbits
	.align	128
        .global         _Z18mysgemm_v5_ano_proiiifPKfS0_fPf
        .type           _Z18mysgemm_v5_ano_proiiifPKfS0_fPf,@function
        .size           _Z18mysgemm_v5_ano_proiiifPKfS0_fPf,(.L_x_16 - _Z18mysgemm_v5_ano_proiiifPKfS0_fPf)
        .other          _Z18mysgemm_v5_ano_proiiifPKfS0_fPf,@"STO_CUDA_ENTRY STV_DEFAULT"
_Z18mysgemm_v5_ano_proiiifPKfS0_fPf:
.text._Z18mysgemm_v5_ano_proiiifPKfS0_fPf:
        /* <DEDUP_REMOVED lines=18> */
[----:B------:R-:W-:Y:S02]  /*0120*/  MOV R9, RZ ;  /* 0x000000ff00097202 */ /* 0x000fe40000000f00 */
[----:B------:R-:W-:Y:S01]  /*0130*/  MOV R24, RZ ;  /* 0x000000ff00187202 */ /* 0x000fe20000000f00 */
[----:B------:R-:W1:Y:S01]  /*0140*/  LDCU UR24, c[0x0][0x380] ;  /* 0x00007000ff1877ac */ /* 0x000e620008000800 */
[----:B------:R-:W-:Y:S02]  /*0150*/  MOV R23, RZ ;  /* 0x000000ff00177202 */ /* 0x000fe40000000f00 */
[----:B------:R-:W-:Y:S01]  /*0160*/  MOV R26, RZ ;  /* 0x000000ff001a7202 */ /* 0x000fe20000000f00 */
[----:B------:R-:W2:Y:S01]  /*0170*/  LDCU.64 UR18, c[0x0][0x390] ;  /* 0x00007200ff1277ac */ /* 0x000ea20008000a00 */
[----:B------:R-:W-:Y:S02]  /*0180*/  UIMAD UR16, UR15, UR23, URZ ;  /* 0x000000170f1072a4 */ /* 0x000fe4000f8e02ff */
[----:B------:R-:W-:-:S02]  /*0190*/  UIMAD.WIDE UR4, UR14, 0x4, URZ ;  /* 0x000000040e0478a5 */ /* 0x000fc4000f8e02ff */
[----:B0-----:R-:W-:Y:S02]  /*01a0*/  UIMAD.WIDE UR12, UR16, 0x4, UR12 ;  /* 0x00000004100c78a5 */ /* 0x001fe4000f8e020c */
[----:B-1----:R-:W-:Y:S02]  /*01b0*/  UIMAD.WIDE UR6, UR24, 0x4, UR4 ;  /* 0x00000004180678a5 */ /* 0x002fe4000f8e0204 */
[----:B------:R-:W-:Y:S01]  /*01c0*/  IMAD R20, R3, UR24, R16 ;  /* 0x0000001803147c24 */ /* 0x000fe2000f8e0210 */
[----:B------:R-:W-:Y:S01]  /*01d0*/  UIMAD.WIDE UR8, UR24, 0x8, UR4 ;  /* 0x00000008180878a5 */ /* 0x000fe2000f8e0204 */
[----:B------:R-:W-:Y:S01]  /*01e0*/  MOV R5, UR13 ;  /* 0x0000000d00057c02 */ /* 0x000fe20008000f00 */
[----:B------:R-:W-:Y:S01]  /*01f0*/  UIMAD.WIDE UR10, UR24, 0xc, UR4 ;  /* 0x0000000c180a78a5 */ /* 0x000fe2000f8e0204 */
[----:B------:R-:W-:Y:S01]  /*0200*/  MOV R19, UR13 ;  /* 0x0000000d00137c02 */ /* 0x000fe20008000f00 */
[----:B--2---:R-:W-:Y:S01]  /*0210*/  UIADD3 UR16, UP3, UPT, UR4, UR18, URZ ;  /* 0x0000001204107290 */ /* 0x004fe2000ff7e0ff */
[----:B------:R-:W-:Y:S01]  /*0220*/  MOV R19, R5 ;  /* 0x0000000500137202 */ /* 0x000fe20000000f00 */
[----:B------:R-:W-:Y:S01]  /*0230*/  UIADD3 UR22, UP0, UPT, UR6, UR18, URZ ;  /* 0x0000001206167290 */ /* 0x000fe2000ff1e0ff */
[----:B------:R-:W-:Y:S01]  /*0240*/  IMAD.WIDE R20, R20, 0x4, RZ ;  /* 0x0000000414147825 */ /* 0x000fe200078e02ff */
[----:B------:R-:W-:Y:S01]  /*0250*/  UIADD3 UR17, UP1, UPT, UR8, UR18, URZ ;  /* 0x0000001208117290 */ /* 0x000fe2000ff3e0ff */
[----:B------:R-:W-:Y:S01]  /*0260*/  MOV R18, UR12 ;  /* 0x0000000c00127c02 */ /* 0x000fe20008000f00 */
[----:B------:R-:W-:Y:S01]  /*0270*/  UIADD3 UR10, UP2, UPT, UR10, UR18, URZ ;  /* 0x000000120a0a7290 */ /* 0x000fe2000ff5e0ff */
[----:B------:R-:W-:Y:S01]  /*0280*/  MOV R4, UR12 ;  /* 0x0000000c00047c02 */ /* 0x000fe20008000f00 */
[----:B------:R-:W-:-:S02]  /*0290*/  UIADD3.X UR8, UPT, UPT, UR5, UR19, URZ, UP3, !UPT ;  /* 0x0000001305087290 */ /* 0x000fc40009ffe4ff */
[----:B------:R-:W-:Y:S02]  /*02a0*/  UIADD3.X UR7, UPT, UPT, UR7, UR19, URZ, UP0, !UPT ;  /* 0x0000001307077290 */ /* 0x000fe400087fe4ff */
[----:B------:R-:W-:Y:S02]  /*02b0*/  UIADD3.X UR9, UPT, UPT, UR9, UR19, URZ, UP1, !UPT ;  /* 0x0000001309097290 */ /* 0x000fe40008ffe4ff */
[----:B------:R-:W-:Y:S02]  /*02c0*/  UIADD3.X UR11, UPT, UPT, UR11, UR19, URZ, UP2, !UPT ;  /* 0x000000130b0b7290 */ /* 0x000fe400097fe4ff */
[----:B------:R-:W-:Y:S01]  /*02d0*/  USHF.L.U32 UR12, UR24, 0x5, URZ ;  /* 0x00000005180c7899 */ /* 0x000fe200080006ff */
[----:B------:R-:W-:-:S11]  /*02e0*/  UMOV UR4, URZ ;  /* 0x000000ff00047c82 */ /* 0x000fd60008000000 */
.L_x_4:
[----:B------:R-:W-:Y:S01]  /*02f0*/  IMAD R5, R3, UR23, R16 ;  /* 0x0000001703057c24 */ /* 0x000fe2000f8e0210 */
[C---:B------:R-:W-:Y:S02]  /*0300*/  IADD3 R28, P1, PT, R20.reuse, UR16, RZ ;  /* 0x00000010141c7c10 */ /* 0x040fe4000ff3e0ff */
[----:B------:R-:W-:Y:S01]  /*0310*/  IADD3 R4, P0, PT, R20, UR22, RZ ;  /* 0x0000001614047c10 */ /* 0x000fe2000ff1e0ff */
[C---:B------:R-:W-:Y:S01]  /*0320*/  IMAD.WIDE.U32 R6, R5.reuse, 0x4, R18 ;  /* 0x0000000405067825 */ /* 0x040fe200078e0012 */
[----:B------:R-:W-:Y:S02]  /*0330*/  IADD3 R13, PT, PT, R5, UR23, RZ ;  /* 0x00000017050d7c10 */ /* 0x000fe4000fffe0ff */
[----:B------:R-:W-:Y:S02]  /*0340*/  IADD3.X R29, PT, PT, R21, UR8, RZ, P1, !PT ;  /* 0x00000008151d7c10 */ /* 0x000fe40008ffe4ff */
[----:B------:R-:W-:Y:S01]  /*0350*/  IADD3 R17, PT, PT, R13, UR23, RZ ;  /* 0x000000170d117c10 */ /* 0x000fe2000fffe0ff */
[----:B------:R0:W2:Y:S01]  /*0360*/  LDG.E R25, desc[UR20][R6.64] ;  /* 0x0000001406197981 */ /* 0x0000a2000c1e1900 */
[----:B------:R-:W-:-:S02]  /*0370*/  IADD3.X R5, PT, PT, R21, UR7, RZ, P0, !PT ;  /* 0x0000000715057c10 */ /* 0x000fc400087fe4ff */
[----:B------:R-:W-:Y:S01]  /*0380*/  IADD3 R0, PT, PT, R17, UR23, RZ ;  /* 0x0000001711007c10 */ /* 0x000fe2000fffe0ff */
[----:B------:R-:W3:Y:S01]  /*0390*/  LDG.E R8, desc[UR20][R28.64] ;  /* 0x000000141c087981 */ /* 0x000ee2000c1e1900 */
[C---:B------:R-:W-:Y:S02]  /*03a0*/  IADD3 R14, P1, PT, R20.reuse, UR17, RZ ;  /* 0x00000011140e7c10 */ /* 0x040fe4000ff3e0ff */
[----:B------:R-:W-:Y:S01]  /*03b0*/  IADD3 R10, P0, PT, R20, UR10, RZ ;  /* 0x0000000a140a7c10 */ /* 0x000fe2000ff1e0ff */
[----:B------:R1:W4:Y:S01]  /*03c0*/  LDG.E R22, desc[UR20][R4.64] ;  /* 0x0000001404167981 */ /* 0x000322000c1e1900 */
[C---:B------:R-:W-:Y:S01]  /*03d0*/  IADD3.X R15, PT, PT, R21.reuse, UR9, RZ, P1, !PT ;  /* 0x00000009150f7c10 */ /* 0x040fe20008ffe4ff */
[----:B0-----:R-:W-:Y:S01]  /*03e0*/  IMAD.WIDE.U32 R6, R0, 0x4, R18 ;  /* 0x0000000400067825 */ /* 0x001fe200078e0012 */
[----:B------:R-:W-:-:S03]  /*03f0*/  IADD3.X R11, PT, PT, R21, UR11, RZ, P0, !PT ;  /* 0x0000000b150b7c10 */ /* 0x000fc600087fe4ff */
[--C-:B------:R-:W-:Y:S01]  /*0400*/  IMAD.WIDE.U32 R12, R13, 0x4, R18.reuse ;  /* 0x000000040d0c7825 */ /* 0x100fe200078e0012 */
[----:B------:R-:W5:Y:S03]  /*0410*/  LDG.E R27, desc[UR20][R14.64] ;  /* 0x000000140e1b7981 */ /* 0x000f66000c1e1900 */
[----:B-1----:R-:W-:Y:S01]  /*0420*/  IMAD.WIDE.U32 R4, R17, 0x4, R18 ;  /* 0x0000000411047825 */ /* 0x002fe200078e0012 */
[----:B------:R0:W2:Y:S04]  /*0430*/  LDG.E R10, desc[UR20][R10.64] ;  /* 0x000000140a0a7981 */ /* 0x0000a8000c1e1900 */
[----:B------:R1:W2:Y:S04]  /*0440*/  LDG.E R28, desc[UR20][R12.64] ;  /* 0x000000140c1c7981 */ /* 0x0002a8000c1e1900 */
[----:B------:R-:W2:Y:S04]  /*0450*/  LDG.E R29, desc[UR20][R4.64] ;  /* 0x00000014041d7981 */ /* 0x000ea8000c1e1900 */
[----:B------:R-:W2:Y:S01]  /*0460*/  LDG.E R7, desc[UR20][R6.64] ;  /* 0x0000001406077981 */ /* 0x000ea2000c1e1900 */
[----:B------:R-:W1:Y:S01]  /*0470*/  S2UR UR6, SR_CgaCtaId ;  /* 0x00000000000679c3 */ /* 0x000e620000008800 */
[----:B------:R-:W-:Y:S01]  /*0480*/  UMOV UR5, 0x400 ;  /* 0x0000040000057882 */ /* 0x000fe20000000000 */
[----:B------:R-:W-:-:S02]  /*0490*/  SHF.L.U32 R0, R16, 0x2, RZ ;  /* 0x0000000210007819 */ /* 0x000fc400000006ff */
[C---:B------:R-:W-:Y:S02]  /*04a0*/  SHF.L.U32 R2, R3.reuse, 0x2, RZ ;  /* 0x0000000203027819 */ /* 0x040fe400000006ff */
[----:B0-----:R-:W-:Y:S02]  /*04b0*/  LEA R11, R3, R0, 0x7 ;  /* 0x00000000030b7211 */ /* 0x001fe400078e38ff */
[----:B-1----:R-:W-:Y:S01]  /*04c0*/  LEA R12, R16, R2, 0x7 ;  /* 0x00000002100c7211 */ /* 0x002fe200078e38ff */
[----:B------:R-:W-:Y:S02]  /*04d0*/  ULEA UR13, UR6, UR5, 0x18 ;  /* 0x00000005060d7291 */ /* 0x000fe4000f8ec0ff */
[----:B------:R-:W-:-:S04]  /*04e0*/  UIADD3 UR5, UPT, UPT, UR5, 0x1000, URZ ;  /* 0x0000100005057890 */ /* 0x000fc8000fffe0ff */
[----:B------:R-:W-:-:S03]  /*04f0*/  ULEA UR5, UR6, UR5, 0x18 ;  /* 0x0000000506057291 */ /* 0x000fc6000f8ec0ff */
[----:B---3--:R-:W-:Y:S04]  /*0500*/  STS [R11+UR13], R8 ;  /* 0x000000080b007988 */ /* 0x008fe8000800080d */
[----:B----4-:R-:W-:Y:S04]  /*0510*/  STS [R11+UR13+0x80], R22 ;  /* 0x000080160b007988 */ /* 0x010fe8000800080d */
[----:B-----5:R-:W-:Y:S04]  /*0520*/  STS [R11+UR13+0x100], R27 ;  /* 0x0001001b0b007988 */ /* 0x020fe8000800080d */
[----:B--2---:R-:W-:Y:S04]  /*0530*/  STS [R11+UR13+0x180], R10 ;  /* 0x0001800a0b007988 */ /* 0x004fe8000800080d */
[----:B------:R-:W-:Y:S04]  /*0540*/  STS [R12+UR5+0x4], R25 ;  /* 0x000004190c007988 */ /* 0x000fe80008000805 */
[----:B------:R-:W-:Y:S04]  /*0550*/  STS.64 [R12+UR5+0x8], R28 ;  /* 0x0000081c0c007988 */ /* 0x000fe80008000a05 */
[----:B------:R-:W-:Y:S01]  /*0560*/  STS [R12+UR5+0x10], R7 ;  /* 0x000010070c007988 */ /* 0x000fe20008000805 */
[----:B------:R-:W-:Y:S06]  /*0570*/  BAR.SYNC.DEFER_BLOCKING 0x0 ;  /* 0x0000000000007b1d */ /* 0x000fec0000010000 */
[----:B------:R-:W-:Y:S04]  /*0580*/  LDS R28, [R0+UR5+0x4] ;  /* 0x00000405001c7984 */ /* 0x000fe80008000800 */
[----:B------:R-:W0:Y:S04]  /*0590*/  LDS.128 R4, [R2+UR13] ;  /* 0x0000000d02047984 */ /* 0x000e280008000c00 */
[----:B------:R-:W-:Y:S04]  /*05a0*/  LDS R17, [R0+UR5+0x84] ;  /* 0x0000840500117984 */ /* 0x000fe80008000800 */
[----:B------:R-:W1:Y:S04]  /*05b0*/  LDS.128 R12, [R2+UR13+0x80] ;  /* 0x0000800d020c7984 */ /* 0x000e680008000c00 */
[----:B------:R-:W-:Y:S01]  /*05c0*/  LDS R22, [R0+UR5+0x104] ;  /* 0x0001040500167984 */ /* 0x000fe20008000800 */
[----:B0-----:R-:W-:-:S03]  /*05d0*/  FFMA R4, R28, R4, R9 ;  /* 0x000000041c047223 */ /* 0x001fc60000000009 */
[----:B------:R-:W0:Y:S01]  /*05e0*/  LDS.128 R8, [R2+UR13+0x100] ;  /* 0x0001000d02087984 */ /* 0x000e220008000c00 */
[C---:B------:R-:W-:Y:S01]  /*05f0*/  FFMA R24, R28.reuse, R5, R24 ;  /* 0x000000051c187223 */ /* 0x040fe20000000018 */
[C---:B------:R-:W-:Y:S01]  /*0600*/  FFMA R25, R28.reuse, R6, R23 ;  /* 0x000000061c197223 */ /* 0x040fe20000000017 */
[----:B------:R-:W-:Y:S01]  /*0610*/  FFMA R26, R28, R7, R26 ;  /* 0x000000071c1a7223 */ /* 0x000fe2000000001a */
[----:B------:R-:W-:Y:S01]  /*0620*/  LDS R23, [R0+UR5+0x184] ;  /* 0x0001840500177984 */ /* 0x000fe20008000800 */
[----:B-1----:R-:W-:-:S03]  /*0630*/  FFMA R27, R17, R12, R4 ;  /* 0x0000000c111b7223 */ /* 0x002fc60000000004 */
[----:B------:R-:W1:Y:S01]  /*0640*/  LDS.128 R4, [R2+UR13+0x180] ;  /* 0x0001800d02047984 */ /* 0x000e620008000c00 */
[C---:B------:R-:W-:Y:S01]  /*0650*/  FFMA R24, R17.reuse, R13, R24 ;  /* 0x0000000d11187223 */ /* 0x040fe20000000018 */
[C---:B------:R-:W-:Y:S01]  /*0660*/  FFMA R25, R17.reuse, R14, R25 ;  /* 0x0000000e11197223 */ /* 0x040fe20000000019 */
[----:B------:R-:W-:Y:S02]  /*0670*/  FFMA R26, R17, R15, R26 ;  /* 0x0000000f111a7223 */ /* 0x000fe4000000001a */
[----:B------:R-:W-:Y:S04]  /*0680*/  LDS R17, [R0+UR5+0x204] ;  /* 0x0002040500117984 */ /* 0x000fe80008000800 */
[----:B------:R-:W2:Y:S01]  /*0690*/  LDS.128 R12, [R2+UR13+0x200] ;  /* 0x0002000d020c7984 */ /* 0x000ea20008000c00 */
[C---:B0-----:R-:W-:Y:S01]  /*06a0*/  FFMA R8, R22.reuse, R8, R27 ;  /* 0x0000000816087223 */ /* 0x041fe2000000001b */
[C---:B------:R-:W-:Y:S01]  /*06b0*/  FFMA R24, R22.reuse, R9, R24 ;  /* 0x0000000916187223 */ /* 0x040fe20000000018 */
[C---:B------:R-:W-:Y:S01]  /*06c0*/  FFMA R25, R22.reuse, R10, R25 ;  /* 0x0000000a16197223 */ /* 0x040fe20000000019 */
[----:B------:R-:W-:-:S02]  /*06d0*/  FFMA R26, R22, R11, R26 ;  /* 0x0000000b161a7223 */ /* 0x000fc4000000001a */
[----:B------:R-:W-:Y:S01]  /*06e0*/  LDS R22, [R0+UR5+0x284] ;  /* 0x0002840500167984 */ /* 0x000fe20008000800 */
[----:B-1----:R-:W-:-:S03]  /*06f0*/  FFMA R4, R23, R4, R8 ;  /* 0x0000000417047223 */ /* 0x002fc60000000008 */
[----:B------:R-:W0:Y:S01]  /*0700*/  LDS.128 R8, [R2+UR13+0x280] ;  /* 0x0002800d02087984 */ /* 0x000e220008000c00 */
[C---:B------:R-:W-:Y:S01]  /*0710*/  FFMA R24, R23.reuse, R5, R24 ;  /* 0x0000000517187223 */ /* 0x040fe20000000018 */
[C---:B------:R-:W-:Y:S01]  /*0720*/  FFMA R25, R23.reuse, R6, R25 ;  /* 0x0000000617197223 */ /* 0x040fe20000000019 */
[----:B------:R-:W-:Y:S02]  /*0730*/  FFMA R26, R23, R7, R26 ;  /* 0x00000007171a7223 */ /* 0x000fe4000000001a */
[----:B------:R-:W-:Y:S01]  /*0740*/  LDS R23, [R0+UR5+0x304] ;  /* 0x0003040500177984 */ /* 0x000fe20008000800 */
[----:B--2---:R-:W-:-:S03]  /*0750*/  FFMA R27, R17, R12, R4 ;  /* 0x0000000c111b7223 */ /* 0x004fc60000000004 */
        /* <DEDUP_REMOVED lines=137> */
[C---:B-1----:R-:W-:Y:S01]  /*0ff0*/  FFMA R4, R23.reuse, R4, R8 ;  /* 0x0000000417047223 */ /* 0x042fe20000000008 */
[C---:B------:R-:W-:Y:S02]  /*1000*/  FFMA R24, R23.reuse, R5, R24 ;  /* 0x0000000517187223 */ /* 0x040fe40000000018 */
[----:B------:R-:W0:Y:S01]  /*1010*/  LDS.128 R8, [R2+UR13+0xe80] ;  /* 0x000e800d02087984 */ /* 0x000e220008000c00 */
[C---:B------:R-:W-:Y:S01]  /*1020*/  FFMA R25, R23.reuse, R6, R25 ;  /* 0x0000000617197223 */ /* 0x040fe20000000019 */
[----:B------:R-:W-:Y:S01]  /*1030*/  FFMA R26, R23, R7, R26 ;  /* 0x00000007171a7223 */ /* 0x000fe2000000001a */
[C---:B--2---:R-:W-:Y:S01]  /*1040*/  FFMA R27, R17.reuse, R12, R4 ;  /* 0x0000000c111b7223 */ /* 0x044fe20000000004 */
[C---:B------:R-:W-:Y:S01]  /*1050*/  FFMA R23, R17.reuse, R13, R24 ;  /* 0x0000000d11177223 */ /* 0x040fe20000000018 */
[----:B------:R-:W-:Y:S01]  /*1060*/  LDS.128 R4, [R2+UR13+0xf00] ;  /* 0x000f000d02047984 */ /* 0x000fe20008000c00 */
[----:B------:R-:W-:-:S03]  /*1070*/  FFMA R25, R17, R14, R25 ;  /* 0x0000000e11197223 */ /* 0x000fc60000000019 */
[----:B------:R-:W1:Y:S01]  /*1080*/  LDS R24, [R0+UR5+0xf04] ;  /* 0x000f040500187984 */ /* 0x000e620008000800 */
[----:B------:R-:W-:-:S03]  /*1090*/  FFMA R26, R17, R15, R26 ;  /* 0x0000000f111a7223 */ /* 0x000fc6000000001a */
[----:B------:R-:W-:Y:S04]  /*10a0*/  LDS R17, [R0+UR5+0xf84] ;  /* 0x000f840500117984 */ /* 0x000fe80008000800 */
[----:B------:R-:W2:Y:S01]  /*10b0*/  LDS.128 R12, [R2+UR13+0xf80] ;  /* 0x000f800d020c7984 */ /* 0x000ea20008000c00 */
[----:B------:R-:W-:-:S04]  /*10c0*/  UIADD3 UR4, UPT, UPT, UR4, 0x20, URZ ;  /* 0x0000002004047890 */ /* 0x000fc8000fffe0ff */
[----:B------:R-:W-:Y:S01]  /*10d0*/  UISETP.GE.AND UP0, UPT, UR4, UR23, UPT ;  /* 0x000000170400728c */ /* 0x000fe2000bf06270 */
[----:B------:R-:W-:Y:S01]  /*10e0*/  MOV R29, UR12 ;  /* 0x0000000c001d7c02 */ /* 0x000fe20008000f00 */
[----:B------:R-:W-:Y:S01]  /*10f0*/  BAR.SYNC.DEFER_BLOCKING 0x0 ;  /* 0x0000000000007b1d */ /* 0x000fe20000010000 */
[----:B------:R-:W-:Y:S01]  /*1100*/  IADD3 R18, P0, PT, R18, 0x80, RZ ;  /* 0x0000008012127810 */ /* 0x000fe20007f1e0ff */
[C---:B0-----:R-:W-:Y:S01]  /*1110*/  FFMA R27, R22.reuse, R8, R27 ;  /* 0x00000008161b7223 */ /* 0x041fe2000000001b */
[C---:B------:R-:W-:Y:S01]  /*1120*/  FFMA R8, R22.reuse, R9, R23 ;  /* 0x0000000916087223 */ /* 0x040fe20000000017 */
[C---:B------:R-:W-:Y:S01]  /*1130*/  FFMA R25, R22.reuse, R10, R25 ;  /* 0x0000000a16197223 */ /* 0x040fe20000000019 */
[----:B------:R-:W-:Y:S01]  /*1140*/  FFMA R26, R22, R11, R26 ;  /* 0x0000000b161a7223 */ /* 0x000fe2000000001a */
[----:B------:R-:W-:Y:S01]  /*1150*/  IADD3.X R19, PT, PT, RZ, R19, RZ, P0, !PT ;  /* 0x00000013ff137210 */ /* 0x000fe200007fe4ff */
[----:B------:R-:W-:-:S04]  /*1160*/  IMAD.WIDE R20, R29, 0x4, R20 ;  /* 0x000000041d147825 */ /* 0x000fc800078e0214 */
[C---:B-1----:R-:W-:Y:S01]  /*1170*/  FFMA R4, R24.reuse, R4, R27 ;  /* 0x0000000418047223 */ /* 0x042fe2000000001b */
[C---:B------:R-:W-:Y:S01]  /*1180*/  FFMA R8, R24.reuse, R5, R8 ;  /* 0x0000000518087223 */ /* 0x040fe20000000008 */
[C---:B------:R-:W-:Y:S01]  /*1190*/  FFMA R25, R24.reuse, R6, R25 ;  /* 0x0000000618197223 */ /* 0x040fe20000000019 */
[----:B------:R-:W-:Y:S01]  /*11a0*/  FFMA R26, R24, R7, R26 ;  /* 0x00000007181a7223 */ /* 0x000fe2000000001a */
[C---:B--2---:R-:W-:Y:S01]  /*11b0*/  FFMA R9, R17.reuse, R12, R4 ;  /* 0x0000000c11097223 */ /* 0x044fe20000000004 */
[C---:B------:R-:W-:Y:S01]  /*11c0*/  FFMA R24, R17.reuse, R13, R8 ;  /* 0x0000000d11187223 */ /* 0x040fe20000000008 */
[C---:B------:R-:W-:Y:S01]  /*11d0*/  FFMA R23, R17.reuse, R14, R25 ;  /* 0x0000000e11177223 */ /* 0x040fe20000000019 */
[----:B------:R-:W-:Y:S01]  /*11e0*/  FFMA R26, R17, R15, R26 ;  /* 0x0000000f111a7223 */ /* 0x000fe2000000001a */
[----:B------:R-:W-:Y:S06]  /*11f0*/  BRA.U !UP0, `(.L_x_4) ;  /* 0xfffffff1083c7547 */ /* 0x000fec000b83ffff */
.L_x_3:
[----:B------:R-:W0:Y:S01]  /*1200*/  LDCU UR4, c[0x0][0x380] ;  /* 0x00007000ff0477ac */ /* 0x000e220008000800 */
[----:B------:R-:W1:Y:S01]  /*1210*/  LDCU.64 UR6, c[0x0][0x3a8] ;  /* 0x00007500ff0677ac */ /* 0x000e620008000a00 */
[----:B------:R-:W2:Y:S01]  /*1220*/  LDCU UR5, c[0x0][0x38c] ;  /* 0x00007180ff0577ac */ /* 0x000ea20008000800 */
[----:B0-----:R-:W-:Y:S01]  /*1230*/  IMAD R3, R16, UR4, R3 ;  /* 0x0000000410037c24 */ /* 0x001fe2000f8e0203 */
[----:B------:R-:W-:Y:S01]  /*1240*/  UIMAD UR14, UR15, UR4, UR14 ;  /* 0x000000040f0e72a4 */ /* 0x000fe2000f8e020e */
[----:B------:R-:W0:Y:S03]  /*1250*/  LDCU UR4, c[0x0][0x3a0] ;  /* 0x00007400ff0477ac */ /* 0x000e260008000800 */
[----:B------:R-:W-:Y:S02]  /*1260*/  SHF.R.S32.HI R0, RZ, 0x1f, R3 ;  /* 0x0000001fff007819 */ /* 0x000fe40000011403 */
[----:B------:R-:W-:-:S02]  /*1270*/  IADD3 R3, P0, PT, R3, UR14, RZ ;  /* 0x0000000e03037c10 */ /* 0x000fc4000ff1e0ff */
[----:B------:R-:W-:-:S04]  /*1280*/  MOV R5, UR14 ;  /* 0x0000000e00057c02 */ /* 0x000fc80008000f00 */
[----:B------:R-:W-:Y:S02]  /*1290*/  LEA.HI.X.SX32 R0, R5, R0, 0x1, P0 ;  /* 0x0000000005007211 */ /* 0x000fe400000f0eff */
[----:B-1----:R-:W-:-:S04]  /*12a0*/  LEA R2, P0, R3, UR6, 0x2 ;  /* 0x0000000603027c11 */ /* 0x002fc8000f8010ff */
[----:B------:R-:W-:-:S05]  /*12b0*/  LEA.HI.X R3, R3, UR7, R0, 0x2, P0 ;  /* 0x0000000703037c11 */ /* 0x000fca00080f1400 */
[----:B------:R-:W0:Y:S04]  /*12c0*/  LDG.E R0, desc[UR20][R2.64] ;  /* 0x0000001402007981 */ /* 0x000e28000c1e1900 */
[----:B------:R-:W3:Y:S04]  /*12d0*/  LDG.E R4, desc[UR20][R2.64+0x4] ;  /* 0x0000041402047981 */ /* 0x000ee8000c1e1900 */
[----:B------:R-:W4:Y:S04]  /*12e0*/  LDG.E R6, desc[UR20][R2.64+0x8] ;  /* 0x0000081402067981 */ /* 0x000f28000c1e1900 */
[----:B------:R-:W5:Y:S01]  /*12f0*/  LDG.E R7, desc[UR20][R2.64+0xc] ;  /* 0x00000c1402077981 */ /* 0x000f62000c1e1900 */
[----:B0-----:R-:W-:Y:S01]  /*1300*/  FMUL R0, R0, UR4 ;  /* 0x0000000400007c20 */ /* 0x001fe20008400000 */
[----:B---3--:R-:W-:-:S03]  /*1310*/  FMUL R5, R4, UR4 ;  /* 0x0000000404057c20 */ /* 0x008fc60008400000 */
[----:B--2---:R-:W-:Y:S01]  /*1320*/  FFMA R9, R9, UR5, R0 ;  /* 0x0000000509097c23 */ /* 0x004fe20008000000 */
[----:B----4-:R-:W-:Y:S01]  /*1330*/  FMUL R6, R6, UR4 ;  /* 0x0000000406067c20 */ /* 0x010fe20008400000 */
[----:B------:R-:W-:-:S03]  /*1340*/  FFMA R5, R24, UR5, R5 ;  /* 0x0000000518057c23 */ /* 0x000fc60008000005 */
[----:B------:R-:W-:Y:S01]  /*1350*/  STG.E desc[UR20][R2.64], R9 ;  /* 0x0000000902007986 */ /* 0x000fe2000c101914 */
[----:B-----5:R-:W-:Y:S01]  /*1360*/  FMUL R7, R7, UR4 ;  /* 0x0000000407077c20 */ /* 0x020fe20008400000 */
[----:B------:R-:W-:Y:S02]  /*1370*/  FFMA R23, R23, UR5, R6 ;  /* 0x0000000517177c23 */ /* 0x000fe40008000006 */
[----:B------:R-:W-:Y:S01]  /*1380*/  STG.E desc[UR20][R2.64+0x4], R5 ;  /* 0x0000040502007986 */ /* 0x000fe2000c101914 */
[----:B------:R-:W-:-:S03]  /*1390*/  FFMA R7, R26, UR5, R7 ;  /* 0x000000051a077c23 */ /* 0x000fc60008000007 */
[----:B------:R-:W-:Y:S04]  /*13a0*/  STG.E desc[UR20][R2.64+0x8], R23 ;  /* 0x0000081702007986 */ /* 0x000fe8000c101914 */
[----:B------:R-:W-:Y:S01]  /*13b0*/  STG.E desc[UR20][R2.64+0xc], R7 ;  /* 0x00000c0702007986 */ /* 0x000fe2000c101914 */
[----:B------:R-:W-:Y:S05]  /*13c0*/  EXIT ;  /* 0x000000000000794d */ /* 0x000fea0003800000 */
.L_x_5:
        /* <DEDUP_REMOVED lines=11> */
.L_x_16:


//--------------------- .text._Z15mysgemm_v5_ano2iiifPKfS0_fPf --------------------------
	.section	.text._Z15mysgemm_v5_ano2iiifPKfS0_fPf,"ax",@progbits
	.align	128
        .global         _Z15mysgemm_v5_ano2iiifPKfS0_fPf
        .type           _Z15mysgemm_v5_ano2iiifPKfS0_fPf,@function
        .size           _Z15mysgemm_v5_ano2iiifPKfS0_fPf,(.L_x_17 - _Z15mysgemm_v5_ano2iiifPKfS0_fPf)
        .other          _Z15mysgemm_v5_ano2iiifPKfS0_fPf,@"STO_CUDA_ENTRY STV_DEFAULT"
_Z15mysgemm_v5_ano2iiifPKfS0_fPf:
.text._Z15mysgemm_v5_ano2iiifPKfS0_fPf:
[----:B------:R-:W-:Y:S01]  /*0000*/  LDC R1, c[0x0][0x37c] ;  /* 0x0000df00ff017b82 */ /* 0x000fe20000000800 */
[----:B------:R-:W0:Y:S01]  /*0010*/  S2R R16, SR_TID.X ;  /* 0x0000000000107919 */ /* 0x000e220000002100 */
[----:B------:R-:W1:Y:S06]  /*0020*/  LDCU UR23, c[0x0][0x388] ;  /* 0x00007100ff1777ac */ /* 0x000e6c0008000800 */
[----:B------:R-:W2:Y:S01]  /*0030*/  S2UR UR14, SR_CTAID.X ;  /* 0x00000000000e79c3 */ /* 0x000ea20000002500 */
[----:B------:R-:W-:Y:S01]  /*0040*/  HFMA2 R22, -RZ, RZ, 0, 0 ;  /* 0x00000000ff167431 */ /* 0x000fe200000001ff */
[----:B------:R-:W-:-:S02]  /*0050*/  CS2R R24, SRZ ;  /* 0x0000000000187805 */ /* 0x000fc4000001ff00 */
[----:B------:R-:W-:Y:S01]  /*0060*/  MOV R17, RZ ;  /* 0x000000ff00117202 */ /* 0x000fe20000000f00 */
[----:B------:R-:W3:Y:S03]  /*0070*/  LDCU.64 UR20, c[0x0][0x358] ;  /* 0x00006b00ff1477ac */ /* 0x000ee60008000a00 */
[----:B------:R-:W4:Y:S01]  /*0080*/  S2UR UR15, SR_CTAID.Y ;  /* 0x00000000000f79c3 */ /* 0x000f220000002600 */
[----:B-1----:R-:W-:Y:S02]  /*0090*/  UISETP.GE.AND UP0, UPT, UR23, 0x1, UPT ;  /* 0x000000011700788c */ /* 0x002fe4000bf06270 */
[----:B--2---:R-:W-:Y:S01]  /*00a0*/  USHF.L.U32 UR14, UR14, 0x5, URZ ;  /* 0x000000050e0e7899 */ /* 0x004fe200080006ff */
[----:B0-----:R-:W-:Y:S02]  /*00b0*/  SHF.R.U32.HI R0, RZ, 0x3, R16 ;  /* 0x00000003ff007819 */ /* 0x001fe40000011610 */
[----:B------:R-:W-:Y:S01]  /*00c0*/  LOP3.LUT R16, R16, 0x1f, RZ, 0xc0, !PT ;  /* 0x0000001f10107812 */ /* 0x000fe200078ec0ff */
[----:B----4-:R-:W-:Y:S01]  /*00d0*/  USHF.L.U32 UR15, UR15, 0x5, URZ ;  /* 0x000000050f0f7899 */ /* 0x010fe200080006ff */
[----:B------:R-:W-:-:S02]  /*00e0*/  LOP3.LUT R0, R0, 0x1c, RZ, 0xc0, !PT ;  /* 0x0000001c00007812 */ /* 0x000fc400078ec0ff */
[----:B---3--:R-:W-:Y:S09]  /*00f0*/  BRA.U !UP0, `(.L_x_6) ;  /* 0x0000001108b87547 */ /* 0x008ff2000b800000 */
[----:B------:R-:W0:Y:S01]  /*0100*/  LDCU.64 UR12, c[0x0][0x398] ;  /* 0x00007300ff0c77ac */ /* 0x000e220008000a00 */
[----:B------:R-:W-:Y:S02]  /*0110*/  MOV R17, RZ ;  /* 0x000000ff00117202 */ /* 0x000fe40000000f00 */
[----:B------:R-:W-:Y:S02]  /*0120*/  CS2R R24, SRZ ;  /* 0x0000000000187805 */ /* 0x000fe4000001ff00 */
[----:B------:R-:W-:Y:S01]  /*0130*/  MOV R22, RZ ;  /* 0x000000ff00167202 */ /* 0x000fe20000000f00 */
[----:B------:R-:W1:Y:S01]  /*0140*/  LDCU UR24, c[0x0][0x380] ;  /* 0x00007000ff1877ac */ /* 0x000e620008000800 */
        /* <DEDUP_REMOVED lines=24> */
.L_x_7:
[----:B------:R-:W-:Y:S01]  /*02d0*/  IMAD R3, R0, UR23, R16 ;  /* 0x0000001700037c24 */ /* 0x000fe2000f8e0210 */
[C---:B------:R-:W-:Y:S02]  /*02e0*/  IADD3 R14, P0, PT, R20.reuse, UR22, RZ ;  /* 0x00000016140e7c10 */ /* 0x040fe4000ff1e0ff */
[----:B------:R-:W-:Y:S01]  /*02f0*/  IADD3 R28, P1, PT, R20, UR16, RZ ;  /* 0x00000010141c7c10 */ /* 0x000fe2000ff3e0ff */
[C---:B------:R-:W-:Y:S01]  /*0300*/  IMAD.WIDE.U32 R26, R3.reuse, 0x4, R18 ;  /* 0x00000004031a7825 */ /* 0x040fe200078e0012 */
[----:B------:R-:W-:Y:S02]  /*0310*/  IADD3 R11, PT, PT, R3, UR23, RZ ;  /* 0x00000017030b7c10 */ /* 0x000fe4000fffe0ff */
[----:B------:R-:W-:Y:S02]  /*0320*/  IADD3.X R15, PT, PT, R21, UR7, RZ, P0, !PT ;  /* 0x00000007150f7c10 */ /* 0x000fe400087fe4ff */
[----:B------:R-:W-:Y:S01]  /*0330*/  IADD3 R5, PT, PT, R11, UR23, RZ ;  /* 0x000000170b057c10 */ /* 0x000fe2000fffe0ff */
[----:B------:R-:W2:Y:S01]  /*0340*/  LDG.E R26, desc[UR20][R26.64] ;  /* 0x000000141a1a7981 */ /* 0x000ea2000c1e1900 */
[----:B------:R-:W-:-:S02]  /*0350*/  IADD3.X R29, PT, PT, R21, UR8, RZ, P1, !PT ;  /* 0x00000008151d7c10 */ /* 0x000fc40008ffe4ff */
[C---:B------:R-:W-:Y:S01]  /*0360*/  IADD3 R8, P0, PT, R20.reuse, UR10, RZ ;  /* 0x0000000a14087c10 */ /* 0x040fe2000ff1e0ff */
[----:B------:R-:W3:Y:S01]  /*0370*/  LDG.E R14, desc[UR20][R14.64] ;  /* 0x000000140e0e7981 */ /* 0x000ee2000c1e1900 */
[----:B------:R-:W-:Y:S02]  /*0380*/  IADD3 R7, PT, PT, R5, UR23, RZ ;  /* 0x0000001705077c10 */ /* 0x000fe4000fffe0ff */
[----:B------:R-:W-:Y:S01]  /*0390*/  IADD3 R2, P1, PT, R20, UR17, RZ ;  /* 0x0000001114027c10 */ /* 0x000fe2000ff3e0ff */
[--C-:B------:R-:W-:Y:S01]  /*03a0*/  IMAD.WIDE.U32 R10, R11, 0x4, R18.reuse ;  /* 0x000000040b0a7825 */ /* 0x100fe200078e0012 */
[C---:B------:R-:W-:Y:S01]  /*03b0*/  IADD3.X R9, PT, PT, R21.reuse, UR11, RZ, P0, !PT ;  /* 0x0000000b15097c10 */ /* 0x040fe200087fe4ff */
[----:B------:R-:W4:Y:S01]  /*03c0*/  LDG.E R12, desc[UR20][R28.64] ;  /* 0x000000141c0c7981 */ /* 0x000f22000c1e1900 */
[----:B------:R-:W-:Y:S01]  /*03d0*/  IADD3.X R3, PT, PT, R21, UR9, RZ, P1, !PT ;  /* 0x0000000915037c10 */ /* 0x000fe20008ffe4ff */
[----:B------:R-:W-:-:S03]  /*03e0*/  IMAD.WIDE.U32 R6, R7, 0x4, R18 ;  /* 0x0000000407067825 */ /* 0x000fc600078e0012 */
[----:B------:R-:W5:Y:S01]  /*03f0*/  LDG.E R9, desc[UR20][R8.64] ;  /* 0x0000001408097981 */ /* 0x000f62000c1e1900 */
[----:B------:R-:W-:-:S03]  /*0400*/  IMAD.WIDE.U32 R4, R5, 0x4, R18 ;  /* 0x0000000405047825 */ /* 0x000fc600078e0012 */
[----:B------:R0:W2:Y:S04]  /*0410*/  LDG.E R13, desc[UR20][R2.64] ;  /* 0x00000014020d7981 */ /* 0x0000a8000c1e1900 */
[----:B------:R1:W2:Y:S04]  /*0420*/  LDG.E R28, desc[UR20][R10.64] ;  /* 0x000000140a1c7981 */ /* 0x0002a8000c1e1900 */
[----:B------:R-:W2:Y:S04]  /*0430*/  LDG.E R29, desc[UR20][R4.64] ;  /* 0x00000014041d7981 */ /* 0x000ea8000c1e1900 */
[----:B------:R-:W2:Y:S01]  /*0440*/  LDG.E R6, desc[UR20][R6.64] ;  /* 0x0000001406067981 */ /* 0x000ea2000c1e1900 */
[----:B------:R-:W1:Y:S01]  /*0450*/  S2UR UR6, SR_CgaCtaId ;  /* 0x00000000000679c3 */ /* 0x000e620000008800 */
[----:B------:R-:W-:Y:S01]  /*0460*/  UMOV UR5, 0x400 ;  /* 0x0000040000057882 */ /* 0x000fe20000000000 */
[----:B0-----:R-:W-:-:S02]  /*0470*/  SHF.L.U32 R3, R16, 0x2, RZ ;  /* 0x0000000210037819 */ /* 0x001fc400000006ff */
[C---:B------:R-:W-:Y:S02]  /*0480*/  SHF.L.U32 R2, R0.reuse, 0x2, RZ ;  /* 0x0000000200027819 */ /* 0x040fe400000006ff */
[----:B------:R-:W-:Y:S02]  /*0490*/  LEA R15, R0, R3, 0x7 ;  /* 0x00000003000f7211 */ /* 0x000fe400078e38ff */
[----:B-1----:R-:W-:Y:S01]  /*04a0*/  LEA R11, R16, R2, 0x7 ;  /* 0x00000002100b7211 */ /* 0x002fe200078e38ff */
[----:B------:R-:W-:Y:S02]  /*04b0*/  ULEA UR13, UR6, UR5, 0x18 ;  /* 0x00000005060d7291 */ /* 0x000fe4000f8ec0ff */
[----:B------:R-:W-:-:S04]  /*04c0*/  UIADD3 UR5, UPT, UPT, UR5, 0x1000, URZ ;  /* 0x0000100005057890 */ /* 0x000fc8000fffe0ff */
[----:B------:R-:W-:-:S03]  /*04d0*/  ULEA UR5, UR6, UR5, 0x18 ;  /* 0x0000000506057291 */ /* 0x000fc6000f8ec0ff */
[----:B---3--:R-:W-:Y:S04]  /*04e0*/  STS [R15+UR13+0x80], R14 ;  /* 0x0000800e0f007988 */ /* 0x008fe8000800080d */
[----:B----4-:R-:W-:Y:S04]  /*04f0*/  STS [R15+UR13], R12 ;  /* 0x0000000c0f007988 */ /* 0x010fe8000800080d */
[----:B-----5:R-:W-:Y:S04]  /*0500*/  STS [R15+UR13+0x180], R9 ;  /* 0x000180090f007988 */ /* 0x020fe8000800080d */
[----:B--2---:R-:W-:Y:S04]  /*0510*/  STS [R15+UR13+0x100], R13 ;  /* 0x0001000d0f007988 */ /* 0x004fe8000800080d */
[----:B------:R-:W-:Y:S04]  /*0520*/  STS [R11+UR5+0x4], R26 ;  /* 0x0000041a0b007988 */ /* 0x000fe80008000805 */
[----:B------:R-:W-:Y:S04]  /*0530*/  STS.64 [R11+UR5+0x8], R28 ;  /* 0x0000081c0b007988 */ /* 0x000fe80008000a05 */
[----:B------:R-:W-:Y:S01]  /*0540*/  STS [R11+UR5+0x10], R6 ;  /* 0x000010060b007988 */ /* 0x000fe20008000805 */
[----:B------:R-:W-:Y:S06]  /*0550*/  BAR.SYNC.DEFER_BLOCKING 0x0 ;  /* 0x0000000000007b1d */ /* 0x000fec0000010000 */
[----:B------:R-:W-:Y:S04]  /*0560*/  LDS.128 R4, [R2+UR5] ;  /* 0x0000000502047984 */ /* 0x000fe80008000c00 */
[----:B------:R-:W0:Y:S04]  /*0570*/  LDS R27, [R3+UR13] ;  /* 0x0000000d031b7984 */ /* 0x000e280008000800 */
[----:B------:R-:W1:Y:S04]  /*0580*/  LDS R4, [R2+UR5+0x10] ;  /* 0x0000100502047984 */ /* 0x000e680008000800 */
[----:B------:R-:W-:Y:S04]  /*0590*/  LDS.128 R8, [R2+UR5+0x80] ;  /* 0x0000800502087984 */ /* 0x000fe80008000c00 */
[----:B------:R-:W2:Y:S04]  /*05a0*/  LDS R8, [R3+UR13+0x80] ;  /* 0x0000800d03087984 */ /* 0x000ea80008000800 */
[----:B------:R-:W3:Y:S04]  /*05b0*/  LDS R23, [R2+UR5+0x90] ;  /* 0x0000900502177984 */ /* 0x000ee80008000800 */
[----:B------:R-:W-:Y:S04]  /*05c0*/  LDS.128 R12, [R2+UR5+0x100] ;  /* 0x00010005020c7984 */ /* 0x000fe80008000c00 */
[----:B------:R-:W4:Y:S04]  /*05d0*/  LDS R12, [R3+UR13+0x100] ;  /* 0x0001000d030c7984 */ /* 0x000f280008000800 */
[----:B------:R-:W-:Y:S01]  /*05e0*/  LDS R28, [R3+UR13+0xb00] ;  /* 0x000b000d031c7984 */ /* 0x000fe20008000800 */
[C---:B0-----:R-:W-:Y:S01]  /*05f0*/  FFMA R26, R27.reuse, R5, R17 ;  /* 0x000000051b1a7223 */ /* 0x041fe20000000011 */
[C---:B------:R-:W-:Y:S01]  /*0600*/  FFMA R24, R27.reuse, R6, R24 ;  /* 0x000000061b187223 */ /* 0x040fe20000000018 */
[C---:B------:R-:W-:Y:S01]  /*0610*/  FFMA R25, R27.reuse, R7, R25 ;  /* 0x000000071b197223 */ /* 0x040fe20000000019 */
[----:B------:R-:W0:Y:S01]  /*0620*/  LDS R17, [R2+UR5+0x110] ;  /* 0x0001100502117984 */ /* 0x000e220008000800 */
[----:B-1----:R-:W-:-:S03]  /*0630*/  FFMA R22, R27, R4, R22 ;  /* 0x000000041b167223 */ /* 0x002fc60000000016 */
[----:B------:R-:W-:Y:S04]  /*0640*/  LDS.128 R4, [R2+UR5+0x180] ;  /* 0x0001800502047984 */ /* 0x000fe80008000c00 */
[----:B------:R-:W1:Y:S01]  /*0650*/  LDS R4, [R3+UR13+0x180] ;  /* 0x0001800d03047984 */ /* 0x000e620008000800 */
[C---:B--2---:R-:W-:Y:S01]  /*0660*/  FFMA R26, R8.reuse, R9, R26 ;  /* 0x00000009081a7223 */ /* 0x044fe2000000001a */
[C---:B------:R-:W-:Y:S01]  /*0670*/  FFMA R24, R8.reuse, R10, R24 ;  /* 0x0000000a08187223 */ /* 0x040fe20000000018 */
[C---:B------:R-:W-:Y:S01]  /*0680*/  FFMA R25, R8.reuse, R11, R25 ;  /* 0x0000000b08197223 */ /* 0x040fe20000000019 */
[----:B---3--:R-:W-:Y:S02]  /*0690*/  FFMA R27, R8, R23, R22 ;  /* 0x00000017081b7223 */ /* 0x008fe40000000016 */
[----:B------:R-:W-:Y:S04]  /*06a0*/  LDS.128 R8, [R2+UR5+0x200] ;  /* 0x0002000502087984 */ /* 0x000fe80008000c00 */
[----:B------:R-:W2:Y:S04]  /*06b0*/  LDS R23, [R2+UR5+0x190] ;  /* 0x0001900502177984 */ /* 0x000ea80008000800 */
[----:B------:R-:W3:Y:S04]  /*06c0*/  LDS R8, [R3+UR13+0x200] ;  /* 0x0002000d03087984 */ /* 0x000ee80008000800 */
[----:B------:R-:W5:Y:S01]  /*06d0*/  LDS R22, [R2+UR5+0x210] ;  /* 0x0002100502167984 */ /* 0x000f620008000800 */
[C---:B----4-:R-:W-:Y:S01]  /*06e0*/  FFMA R26, R12.reuse, R13, R26 ;  /* 0x0000000d0c1a7223 */ /* 0x050fe2000000001a */
[C---:B------:R-:W-:Y:S01]  /*06f0*/  FFMA R24, R12.reuse, R14, R24 ;  /* 0x0000000e0c187223 */ /* 0x040fe20000000018 */
[C---:B------:R-:W-:Y:S01]  /*0700*/  FFMA R25, R12.reuse, R15, R25 ;  /* 0x0000000f0c197223 */ /* 0x040fe20000000019 */
[----:B0-----:R-:W-:-:S02]  /*0710*/  FFMA R27, R12, R17, R27 ;  /* 0x000000110c1b7223 */ /* 0x001fc4000000001b */
[----:B------:R-:W-:Y:S04]  /*0720*/  LDS.128 R12, [R2+UR5+0x280] ;  /* 0x00028005020c7984 */ /* 0x000fe80008000c00 */
[----:B------:R-:W0:Y:S01]  /*0730*/  LDS R12, [R3+UR13+0x280] ;  /* 0x0002800d030c7984 */ /* 0x000e220008000800 */
[C---:B-1----:R-:W-:Y:S01]  /*0740*/  FFMA R5, R4.reuse, R5, R26 ;  /* 0x0000000504057223 */ /* 0x042fe2000000001a */
[C---:B------:R-:W-:Y:S01]  /*0750*/  FFMA R24, R4.reuse, R6, R24 ;  /* 0x0000000604187223 */ /* 0x040fe20000000018 */
[C---:B------:R-:W-:Y:S01]  /*0760*/  FFMA R26, R4.reuse, R7, R25 ;  /* 0x00000007041a7223 */ /* 0x040fe20000000019 */
[----:B------:R-:W1:Y:S01]  /*0770*/  LDS R17, [R2+UR5+0x290] ;  /* 0x0002900502117984 */ /* 0x000e620008000800 */
[----:B--2---:R-:W-:Y:S01]  /*0780*/  FFMA R27, R4, R23, R27 ;  /* 0x00000017041b7223 */ /* 0x004fe2000000001b */
[----:B---3--:R-:W-:-:S02]  /*0790*/  FFMA R23, R8, R9, R5 ;  /* 0x0000000908177223 */ /* 0x008fc40000000005 */
[----:B------:R-:W-:Y:S01]  /*07a0*/  LDS.128 R4, [R2+UR5+0x300] ;  /* 0x0003000502047984 */ /* 0x000fe20008000c00 */
[----:B------:R-:W-:-:S03]  /*07b0*/  FFMA R25, R8, R10, R24 ;  /* 0x0000000a08197223 */ /* 0x000fc60000000018 */
[----:B------:R-:W2:Y:S01]  /*07c0*/  LDS R4, [R3+UR13+0x300] ;  /* 0x0003000d03047984 */ /* 0x000ea20008000800 */
[C---:B------:R-:W-:Y:S01]  /*07d0*/  FFMA R26, R8.reuse, R11, R26 ;  /* 0x0000000b081a7223 */ /* 0x040fe2000000001a */
[----:B-----5:R-:W-:Y:S02]  /*07e0*/  FFMA R27, R8, R22, R27 ;  /* 0x00000016081b7223 */ /* 0x020fe4000000001b */
[----:B------:R-:W-:Y:S04]  /*07f0*/  LDS.128 R8, [R2+UR5+0x380] ;  /* 0x0003800502087984 */ /* 0x000fe80008000c00 */
[----:B------:R-:W3:Y:S04]  /*0800*/  LDS R24, [R2+UR5+0x310] ;  /* 0x0003100502187984 */ /* 0x000ee80008000800 */
[----:B------:R-:W4:Y:S04]  /*0810*/  LDS R8, [R3+UR13+0x380] ;  /* 0x0003800d03087984 */ /* 0x000f280008000800 */
[----:B------:R-:W5:Y:S01]  /*0820*/  LDS R22, [R2+UR5+0x390] ;  /* 0x0003900502167984 */ /* 0x000f620008000800 */
[C---:B0-----:R-:W-:Y:S01]  /*0830*/  FFMA R23, R12.reuse, R13, R23 ;  /* 0x0000000d0c177223 */ /* 0x041fe20000000017 */
[C---:B------:R-:W-:Y:S01]  /*0840*/  FFMA R25, R12.reuse, R14, R25 ;  /* 0x0000000e0c197223 */ /* 0x040fe20000000019 */
[C---:B------:R-:W-:Y:S01]  /*0850*/  FFMA R26, R12.reuse, R15, R26 ;  /* 0x0000000f0c1a7223 */ /* 0x040fe2000000001a */
[----:B-1----:R-:W-:-:S02]  /*0860*/  FFMA R27, R12, R17, R27 ;  /* 0x000000110c1b7223 */ /* 0x002fc4000000001b */
[----:B------:R-:W-:Y:S04]  /*0870*/  LDS.128 R12, [R2+UR5+0x400] ;  /* 0x00040005020c7984 */ /* 0x000fe80008000c00 */
[----:B------:R-:W0:Y:S04]  /*0880*/  LDS R12, [R3+UR13+0x400] ;  /* 0x0004000d030c7984 */ /* 0x000e280008000800 */
[----:B------:R-:W-:Y:S01]  /*0890*/  LDS R17, [R2+UR5+0x490] ;  /* 0x0004900502117984 */ /* 0x000fe20008000800 */
[----:B--2---:R-:W-:-:S03]  /*08a0*/  FFMA R5, R4, R5, R23 ;  /* 0x0000000504057223 */ /* 0x004fc60000000017 */
[----:B------:R-:W1:Y:S01]  /*08b0*/  LDS R23, [R2+UR5+0x410] ;  /* 0x0004100502177984 */ /* 0x000e620008000800 */
[C---:B------:R-:W-:Y:S01]  /*08c0*/  FFMA R25, R4.reuse, R6, R25 ;  /* 0x0000000604197223 */ /* 0x040fe20000000019 */
[C---:B------:R-:W-:Y:S01]  /*08d0*/  FFMA R26, R4.reuse, R7, R26 ;  /* 0x00000007041a7223 */ /* 0x040fe2000000001a */
[----:B---3--:R-:W-:Y:S01]  /*08e0*/  FFMA R27, R4, R24, R27 ;  /* 0x00000018041b7223 */ /* 0x008fe2000000001b */
[C---:B----4-:R-:W-:Y:S02]  /*08f0*/  FFMA R24, R8.reuse, R9, R5 ;  /* 0x0000000908187223 */ /* 0x050fe40000000005 */
[----:B------:R-:W-:Y:S04]  /*0900*/  LDS.128 R4, [R2+UR5+0x480] ;  /* 0x0004800502047984 */ /* 0x000fe80008000c00 */
[----:B------:R-:W2:Y:S01]  /*0910*/  LDS R4, [R3+UR13+0x480] ;  /* 0x0004800d03047984 */ /* 0x000ea20008000800 */
[C---:B------:R-:W-:Y:S01]  /*0920*/  FFMA R25, R8.reuse, R10, R25 ;  /* 0x0000000a08197223 */ /* 0x040fe20000000019 */
[C---:B------:R-:W-:Y:S01]  /*0930*/  FFMA R26, R8.reuse, R11, R26 ;  /* 0x0000000b081a7223 */ /* 0x040fe2000000001a */
[----:B-----5:R-:W-:-:S02]  /*0940*/  FFMA R27, R8, R22, R27 ;  /* 0x00000016081b7223 */ /* 0x020fc4000000001b */
[----:B------:R-:W-:Y:S04]  /*0950*/  LDS.128 R8, [R2+UR5+0x500] ;  /* 0x0005000502087984 */ /* 0x000fe80008000c00 */
[----:B------:R-:W3:Y:S01]  /*0960*/  LDS R8, [R3+UR13+0x500] ;  /* 0x0005000d03087984 */ /* 0x000ee20008000800 */
        /* <DEDUP_REMOVED lines=10> */
[----:B------:R-:W-:Y:S01]  /*0a10*/  FFMA R27, R4, R17, R27 ;  /* 0x00000011041b7223 */ /* 0x000fe2000000001b */
[----:B------:R-:W2:Y:S04]  /*0a20*/  LDS R24, [R2+UR5+0x590] ;  /* 0x0005900502187984 */ /* 0x000ea80008000800 */
[----:B------:R-:W-:Y:S04]  /*0a30*/  LDS.128 R4, [R2+UR5+0x600] ;  /* 0x0006000502047984 */ /* 0x000fe80008000c00 */
[----:B------:R-:W4:Y:S04]  /*0a40*/  LDS R4, [R3+UR13+0x600] ;  /* 0x0006000d03047984 */ /* 0x000f280008000800 */
[----:B------:R-:W5:Y:S01]  /*0a50*/  LDS R17, [R2+UR5+0x610] ;  /* 0x0006100502117984 */ /* 0x000f620008000800 */
[C---:B---3--:R-:W-:Y:S01]  /*0a60*/  FFMA R23, R8.reuse, R9, R23 ;  /* 0x0000000908177223 */ /* 0x048fe20000000017 */
[C---:B0-----:R-:W-:Y:S01]  /*0a70*/  FFMA R27, R8.reuse, R22, R27 ;  /* 0x00000016081b7223 */ /* 0x041fe2000000001b */
[C---:B------:R-:W-:Y:S01]  /*0a80*/  FFMA R25, R8.reuse, R10, R25 ;  /* 0x0000000a08197223 */ /* 0x040fe20000000019 */
[----:B------:R-:W-:Y:S01]  /*0a90*/  FFMA R26, R8, R11, R26 ;  /* 0x0000000b081a7223 */ /* 0x000fe2000000001a */
[----:B------:R-:W-:Y:S04]  /*0aa0*/  LDS R22, [R2+UR5+0x710] ;  /* 0x0007100502167984 */ /* 0x000fe80008000800 */
[----:B------:R-:W-:Y:S04]  /*0ab0*/  LDS.128 R8, [R2+UR5+0x680] ;  /* 0x0006800502087984 */ /* 0x000fe80008000c00 */
[----:B------:R-:W0:Y:S01]  /*0ac0*/  LDS R8, [R3+UR13+0x680] ;  /* 0x0006800d03087984 */ /* 0x000e220008000800 */
[C---:B-1----:R-:W-:Y:S01]  /*0ad0*/  FFMA R13, R12.reuse, R13, R23 ;  /* 0x0000000d0c0d7223 */ /* 0x042fe20000000017 */
[----:B------:R-:W-:-:S02]  /*0ae0*/  FFMA R25, R12, R14, R25 ;  /* 0x0000000e0c197223 */ /* 0x000fc40000000019 */
[----:B------:R-:W1:Y:S01]  /*0af0*/  LDS R23, [R2+UR5+0x690] ;  /* 0x0006900502177984 */ /* 0x000e620008000800 */
[C---:B------:R-:W-:Y:S01]  /*0b00*/  FFMA R26, R12.reuse, R15, R26 ;  /* 0x0000000f0c1a7223 */ /* 0x040fe2000000001a */
[----:B--2---:R-:W-:Y:S01]  /*0b10*/  FFMA R27, R12, R24, R27 ;  /* 0x000000180c1b7223 */ /* 0x004fe2000000001b */
[C---:B----4-:R-:W-:Y:S02]  /*0b20*/  FFMA R24, R4.reuse, R5, R13 ;  /* 0x0000000504187223 */ /* 0x050fe4000000000d */
[----:B------:R-:W-:Y:S04]  /*0b30*/  LDS.128 R12, [R2+UR5+0x700] ;  /* 0x00070005020c7984 */ /* 0x000fe80008000c00 */
[----:B------:R-:W2:Y:S01]  /*0b40*/  LDS R12, [R3+UR13+0x700] ;  /* 0x0007000d030c7984 */ /* 0x000ea20008000800 */
[C---:B------:R-:W-:Y:S01]  /*0b50*/  FFMA R25, R4.reuse, R6, R25 ;  /* 0x0000000604197223 */ /* 0x040fe20000000019 */
[C---:B------:R-:W-:Y:S01]  /*0b60*/  FFMA R26, R4.reuse, R7, R26 ;  /* 0x00000007041a7223 */ /* 0x040fe2000000001a */
[----:B-----5:R-:W-:-:S02]  /*0b70*/  FFMA R27, R4, R17, R27 ;  /* 0x00000011041b7223 */ /* 0x020fc4000000001b */
[----:B------:R-:W-:Y:S04]  /*0b80*/  LDS.128 R4, [R2+UR5+0x780] ;  /* 0x0007800502047984 */ /* 0x000fe80008000c00 */
[----:B------:R-:W3:Y:S04]  /*0b90*/  LDS R4, [R3+UR13+0x780] ;  /* 0x0007800d03047984 */ /* 0x000ee80008000800 */
[----:B------:R-:W4:Y:S01]  /*0ba0*/  LDS R17, [R2+UR5+0x790] ;  /* 0x0007900502117984 */ /* 0x000f220008000800 */
[C---:B0-----:R-:W-:Y:S01]  /*0bb0*/  FFMA R24, R8.reuse, R9, R24 ;  /* 0x0000000908187223 */ /* 0x041fe20000000018 */
[C---:B------:R-:W-:Y:S01]  /*0bc0*/  FFMA R25, R8.reuse, R10, R25 ;  /* 0x0000000a08197223 */ /* 0x040fe20000000019 */
[C---:B------:R-:W-:Y:S01]  /*0bd0*/  FFMA R26, R8.reuse, R11, R26 ;  /* 0x0000000b081a7223 */ /* 0x040fe2000000001a */
[----:B-1----:R-:W-:-:S02]  /*0be0*/  FFMA R27, R8, R23, R27 ;  /* 0x00000017081b7223 */ /* 0x002fc4000000001b */
[----:B------:R-:W-:Y:S04]  /*0bf0*/  LDS.128 R8, [R2+UR5+0x800] ;  /* 0x0008000502087984 */ /* 0x000fe80008000c00 */
[----:B------:R-:W0:Y:S04]  /*0c00*/  LDS R23, [R3+UR13+0x800] ;  /* 0x0008000d03177984 */ /* 0x000e280008000800 */
[----:B------:R-:W-:Y:S01]  /*0c10*/  LDS R8, [R3+UR13+0x880] ;  /* 0x0008800d03087984 */ /* 0x000fe20008000800 */
[C---:B--2---:R-:W-:Y:S01]  /*0c20*/  FFMA R24, R12.reuse, R13, R24 ;  /* 0x0000000d0c187223 */ /* 0x044fe20000000018 */
[C---:B------:R-:W-:Y:S01]  /*0c30*/  FFMA R25, R12.reuse, R14, R25 ;  /* 0x0000000e0c197223 */ /* 0x040fe20000000019 */
[C---:B------:R-:W-:Y:S01]  /*0c40*/  FFMA R26, R12.reuse, R15, R26 ;  /* 0x0000000f0c1a7223 */ /* 0x040fe2000000001a */
[----:B------:R-:W-:-:S02]  /*0c50*/  FFMA R27, R12, R22, R27 ;  /* 0x000000160c1b7223 */ /* 0x000fc4000000001b */
[----:B------:R-:W1:Y:S04]  /*0c60*/  LDS.128 R12, [R2+UR5+0x880] ;  /* 0x00088005020c7984 */ /* 0x000e680008000c00 */
[----:B------:R-:W2:Y:S04]  /*0c70*/  LDS R12, [R2+UR5+0x810] ;  /* 0x00081005020c7984 */ /* 0x000ea80008000800 */
[----:B------:R-:W5:Y:S01]  /*0c80*/  LDS R22, [R2+UR5+0x890] ;  /* 0x0008900502167984 */ /* 0x000f620008000800 */
[C---:B---3--:R-:W-:Y:S01]  /*0c90*/  FFMA R24, R4.reuse, R5, R24 ;  /* 0x0000000504187223 */ /* 0x048fe20000000018 */
[C---:B------:R-:W-:Y:S01]  /*0ca0*/  FFMA R25, R4.reuse, R6, R25 ;  /* 0x0000000604197223 */ /* 0x040fe20000000019 */
[C---:B------:R-:W-:Y:S01]  /*0cb0*/  FFMA R26, R4.reuse, R7, R26 ;  /* 0x00000007041a7223 */ /* 0x040fe2000000001a */
[----:B----4-:R-:W-:-:S02]  /*0cc0*/  FFMA R27, R4, R17, R27 ;  /* 0x00000011041b7223 */ /* 0x010fc4000000001b */
[----:B------:R-:W-:Y:S04]  /*0cd0*/  LDS.128 R4, [R2+UR5+0x900] ;  /* 0x0009000502047984 */ /* 0x000fe80008000c00 */
[----:B------:R-:W3:Y:S04]  /*0ce0*/  LDS R4, [R3+UR13+0x900] ;  /* 0x0009000d03047984 */ /* 0x000ee80008000800 */
[----:B------:R-:W4:Y:S01]  /*0cf0*/  LDS R17, [R2+UR5+0x910] ;  /* 0x0009100502117984 */ /* 0x000f220008000800 */
[C---:B0-----:R-:W-:Y:S01]  /*0d00*/  FFMA R9, R23.reuse, R9, R24 ;  /* 0x0000000917097223 */ /* 0x041fe20000000018 */
[C---:B------:R-:W-:Y:S01]  /*0d10*/  FFMA R29, R23.reuse, R10, R25 ;  /* 0x0000000a171d7223 */ /* 0x040fe20000000019 */
[----:B------:R-:W-:Y:S01]  /*0d20*/  FFMA R26, R23, R11, R26 ;  /* 0x0000000b171a7223 */ /* 0x000fe2000000001a */
[----:B------:R-:W-:Y:S01]  /*0d30*/  LDS R24, [R2+UR5+0x990] ;  /* 0x0009900502187984 */ /* 0x000fe20008000800 */
[----:B-1----:R-:W-:-:S02]  /*0d40*/  FFMA R25, R8, R13, R9 ;  /* 0x0000000d08197223 */ /* 0x002fc40000000009 */
[C---:B------:R-:W-:Y:S01]  /*0d50*/  FFMA R26, R8.reuse, R15, R26 ;  /* 0x0000000f081a7223 */ /* 0x040fe2000000001a */
[----:B--2---:R-:W-:Y:S01]  /*0d60*/  FFMA R27, R23, R12, R27 ;  /* 0x0000000c171b7223 */ /* 0x004fe2000000001b */
[C---:B------:R-:W-:Y:S02]  /*0d70*/  FFMA R23, R8.reuse, R14, R29 ;  /* 0x0000000e08177223 */ /* 0x040fe4000000001d */
[----:B------:R-:W-:Y:S01]  /*0d80*/  LDS.128 R12, [R2+UR5+0x980] ;  /* 0x00098005020c7984 */ /* 0x000fe20008000c00 */
[----:B-----5:R-:W-:-:S03]  /*0d90*/  FFMA R27, R8, R22, R27 ;  /* 0x00000016081b7223 */ /* 0x020fc6000000001b */
[----:B------:R-:W0:Y:S04]  /*0da0*/  LDS R12, [R3+UR13+0x980] ;  /* 0x0009800d030c7984 */ /* 0x000e280008000800 */
[----:B------:R-:W-:Y:S04]  /*0db0*/  LDS.128 R8, [R2+UR5+0xa00] ;  /* 0x000a000502087984 */ /* 0x000fe80008000c00 */
[----:B------:R-:W1:Y:S04]  /*0dc0*/  LDS R8, [R3+UR13+0xa00] ;  /* 0x000a000d03087984 */ /* 0x000e680008000800 */
[----:B------:R-:W2:Y:S01]  /*0dd0*/  LDS R22, [R2+UR5+0xa10] ;  /* 0x000a100502167984 */ /* 0x000ea20008000800 */
[C---:B---3--:R-:W-:Y:S01]  /*0de0*/  FFMA R25, R4.reuse, R5, R25 ;  /* 0x0000000504197223 */ /* 0x048fe20000000019 */
[C---:B------:R-:W-:Y:S01]  /*0df0*/  FFMA R23, R4.reuse, R6, R23 ;  /* 0x0000000604177223 */ /* 0x040fe20000000017 */
[C---:B------:R-:W-:Y:S01]  /*0e00*/  FFMA R26, R4.reuse, R7, R26 ;  /* 0x00000007041a7223 */ /* 0x040fe2000000001a */
[----:B----4-:R-:W-:Y:S01]  /*0e10*/  FFMA R17, R4, R17, R27 ;  /* 0x0000001104117223 */ /* 0x010fe2000000001b */
[----:B------:R-:W-:Y:S04]  /*0e20*/  LDS R29, [R2+UR5+0xb10] ;  /* 0x000b1005021d7984 */ /* 0x000fe80008000800 */
[----:B------:R-:W-:Y:S04]  /*0e30*/  LDS.128 R4, [R2+UR5+0xa80] ;  /* 0x000a800502047984 */ /* 0x000fe80008000c00 */
[----:B------:R-:W3:Y:S01]  /*0e40*/  LDS R4, [R3+UR13+0xa80] ;  /* 0x000a800d03047984 */ /* 0x000ee20008000800 */
[C---:B0-----:R-:W-:Y:S01]  /*0e50*/  FFMA R13, R12.reuse, R13, R25 ;  /* 0x0000000d0c0d7223 */ /* 0x041fe20000000019 */
[C---:B------:R-:W-:Y:S01]  /*0e60*/  FFMA R26, R12.reuse, R15, R26 ;  /* 0x0000000f0c1a7223 */ /* 0x040fe2000000001a */
[C---:B------:R-:W-:Y:S01]  /*0e70*/  FFMA R23, R12.reuse, R14, R23 ;  /* 0x0000000e0c177223 */ /* 0x040fe20000000017 */
[----:B------:R-:W-:Y:S01]  /*0e80*/  FFMA R27, R12, R24, R17 ;  /* 0x000000180c1b7223 */ /* 0x000fe20000000011 */
[----:B------:R-:W0:Y:S01]  /*0e90*/  LDS R25, [R2+UR5+0xa90] ;  /* 0x000a900502197984 */ /* 0x000e220008000800 */
[C---:B-1----:R-:W-:Y:S01]  /*0ea0*/  FFMA R24, R8.reuse, R11, R26 ;  /* 0x0000000b08187223 */ /* 0x042fe2000000001a */
[C---:B------:R-:W-:Y:S01]  /*0eb0*/  FFMA R17, R8.reuse, R9, R13 ;  /* 0x0000000908117223 */ /* 0x040fe2000000000d */
[C---:B------:R-:W-:Y:S01]  /*0ec0*/  FFMA R23, R8.reuse, R10, R23 ;  /* 0x0000000a08177223 */ /* 0x040fe20000000017 */
[----:B------:R-:W1:Y:S01]  /*0ed0*/  LDS.128 R12, [R2+UR5+0xb00] ;  /* 0x000b0005020c7984 */ /* 0x000e620008000c00 */
[----:B--2---:R-:W-:-:S03]  /*0ee0*/  FFMA R26, R8, R22, R27 ;  /* 0x00000016081a7223 */ /* 0x004fc6000000001b */
[----:B------:R-:W2:Y:S04]  /*0ef0*/  LDS.128 R8, [R2+UR5+0xb80] ;  /* 0x000b800502087984 */ /* 0x000ea80008000c00 */
[----:B------:R-:W4:Y:S01]  /*0f00*/  LDS R22, [R3+UR13+0xb80] ;  /* 0x000b800d03167984 */ /* 0x000f220008000800 */
[----:B---3--:R-:W-:-:S03]  /*0f10*/  FFMA R5, R4, R5, R17 ;  /* 0x0000000504057223 */ /* 0x008fc60000000011 */
[----:B------:R-:W3:Y:S01]  /*0f20*/  LDS R17, [R2+UR5+0xb90] ;  /* 0x000b900502117984 */ /* 0x000ee20008000800 */
[C---:B------:R-:W-:Y:S01]  /*0f30*/  FFMA R23, R4.reuse, R6, R23 ;  /* 0x0000000604177223 */ /* 0x040fe20000000017 */
[C---:B------:R-:W-:Y:S01]  /*0f40*/  FFMA R24, R4.reuse, R7, R24 ;  /* 0x0000000704187223 */ /* 0x040fe20000000018 */
[----:B0-----:R-:W-:Y:S02]  /*0f50*/  FFMA R26, R4, R25, R26 ;  /* 0x00000019041a7223 */ /* 0x001fe4000000001a */
[----:B------:R-:W-:Y:S01]  /*0f60*/  LDS R25, [R2+UR5+0xc10] ;  /* 0x000c100502197984 */ /* 0x000fe20008000800 */
[C---:B-1----:R-:W-:Y:S01]  /*0f70*/  FFMA R13, R28.reuse, R13, R5 ;  /* 0x0000000d1c0d7223 */ /* 0x042fe20000000005 */
[C---:B------:R-:W-:Y:S02]  /*0f80*/  FFMA R27, R28.reuse, R14, R23 ;  /* 0x0000000e1c1b7223 */ /* 0x040fe40000000017 */
[----:B------:R-:W-:Y:S01]  /*0f90*/  LDS.128 R4, [R2+UR5+0xc00] ;  /* 0x000c000502047984 */ /* 0x000fe20008000c00 */
[C---:B--2---:R-:W-:Y:S01]  /*0fa0*/  FFMA R8, R28.reuse, R15, R24 ;  /* 0x0000000f1c087223 */ /* 0x044fe20000000018 */
[----:B------:R-:W-:-:S02]  /*0fb0*/  FFMA R28, R28, R29, R26 ;  /* 0x0000001d1c1c7223 */ /* 0x000fc4000000001a */
[----:B------:R-:W-:Y:S04]  /*0fc0*/  LDS R24, [R3+UR13+0xc80] ;  /* 0x000c800d03187984 */ /* 0x000fe80008000800 */
[----:B------:R-:W0:Y:S01]  /*0fd0*/  LDS R26, [R3+UR13+0xc00] ;  /* 0x000c000d031a7984 */ /* 0x000e220008000800 */
[----:B----4-:R-:W-:-:S03]  /*0fe0*/  FFMA R23, R22, R9, R13 ;  /* 0x0000000916177223 */ /* 0x010fc6000000000d */
[----:B------:R-:W1:Y:S01]  /*0ff0*/  LDS.128 R12, [R2+UR5+0xc80] ;  /* 0x000c8005020c7984 */ /* 0x000e620008000c00 */
[C---:B------:R-:W-:Y:S01]  /*1000*/  FFMA R27, R22.reuse, R10, R27 ;  /* 0x0000000a161b7223 */ /* 0x040fe2000000001b */
[C---:B------:R-:W-:Y:S01]  /*1010*/  FFMA R29, R22.reuse, R11, R8 ;  /* 0x0000000b161d7223 */ /* 0x040fe20000000008 */
[----:B---3--:R-:W-:Y:S01]  /*1020*/  FFMA R28, R22, R17, R28 ;  /* 0x00000011161c7223 */ /* 0x008fe2000000001c */
[----:B------:R-:W2:Y:S04]  /*1030*/  LDS.128 R8, [R2+UR5+0xd00] ;  /* 0x000d000502087984 */ /* 0x000ea80008000c00 */
[----:B------:R-:W3:Y:S04]  /*1040*/  LDS R17, [R2+UR5+0xc90] ;  /* 0x000c900502117984 */ /* 0x000ee80008000800 */
[----:B------:R-:W4:Y:S01]  /*1050*/  LDS R22, [R3+UR13+0xd00] ;  /* 0x000d000d03167984 */ /* 0x000f220008000800 */
[C---:B0-----:R-:W-:Y:S01]  /*1060*/  FFMA R5, R26.reuse, R5, R23 ;  /* 0x000000051a057223 */ /* 0x041fe20000000017 */
[----:B------:R-:W-:-:S02]  /*1070*/  FFMA R27, R26, R6, R27 ;  /* 0x000000061a1b7223 */ /* 0x000fc4000000001b */
[----:B------:R-:W0:Y:S01]  /*1080*/  LDS R23, [R2+UR5+0xd10] ;  /* 0x000d100502177984 */ /* 0x000e220008000800 */
[----:B-1----:R-:W-:Y:S01]  /*1090*/  FFMA R12, R26, R7, R29 ;  /* 0x000000071a0c7223 */ /* 0x002fe2000000001d */
[----:B------:R-:W-:Y:S01]  /*10a0*/  FFMA R13, R24, R13, R5 ;  /* 0x0000000d180d7223 */ /* 0x000fe20000000005 */
[----:B------:R-:W-:Y:S01]  /*10b0*/  FFMA R28, R26, R25, R28 ;  /* 0x000000191a1c7223 */ /* 0x000fe2000000001c */
[----:B------:R-:W1:Y:S01]  /*10c0*/  LDS.128 R4, [R2+UR5+0xd80] ;  /* 0x000d800502047984 */ /* 0x000e620008000c00 */
[----:B------:R-:W-:-:S03]  /*10d0*/  FFMA R27, R24, R14, R27 ;  /* 0x0000000e181b7223 */ /* 0x000fc6000000001b */
[----:B------:R-:W5:Y:S01]  /*10e0*/  LDS R26, [R3+UR13+0xd80] ;  /* 0x000d800d031a7984 */ /* 0x000f620008000800 */
[----:B--2---:R-:W-:-:S03]  /*10f0*/  FFMA R8, R24, R15, R12 ;  /* 0x0000000f18087223 */ /* 0x004fc6000000000c */
[----:B------:R-:W2:Y:S01]  /*1100*/  LDS R25, [R2+UR5+0xd90] ;  /* 0x000d900502197984 */ /* 0x000ea20008000800 */
[----:B---3--:R-:W-:Y:S01]  /*1110*/  FFMA R28, R24, R17, R28 ;  /* 0x00000011181c7223 */ /* 0x008fe2000000001c */
[C---:B----4-:R-:W-:Y:S02]  /*1120*/  FFMA R9, R22.reuse, R9, R13 ;  /* 0x0000000916097223 */ /* 0x050fe4000000000d */
[----:B------:R-:W-:Y:S04]  /*1130*/  LDS.128 R12, [R2+UR5+0xe00] ;  /* 0x000e0005020c7984 */ /* 0x000fe80008000c00 */
[----:B------:R-:W3:Y:S04]  /*1140*/  LDS R24, [R3+UR13+0xe00] ;  /* 0x000e000d03187984 */ /* 0x000ee80008000800 */
[----:B------:R-:W4:Y:S01]  /*1150*/  LDS R17, [R2+UR5+0xe10] ;  /* 0x000e100502117984 */ /* 0x000f220008000800 */
[----:B------:R-:W-:-:S03]  /*1160*/  FFMA R27, R22, R10, R27 ;  /* 0x0000000a161b7223 */ /* 0x000fc6000000001b */
[----:B------:R-:W-:Y:S01]  /*1170*/  LDS R29, [R2+UR5+0xf10] ;  /* 0x000f1005021d7984 */ /* 0x000fe20008000800 */
[C---:B0-----:R-:W-:Y:S01]  /*1180*/  FFMA R28, R22.reuse, R23, R28 ;  /* 0x00000017161c7223 */ /* 0x041fe2000000001c */
[----:B-1----:R-:W-:Y:S02]  /*1190*/  FFMA R4, R22, R11, R8 ;  /* 0x0000000b16047223 */ /* 0x002fe40000000008 */
[----:B------:R-:W-:Y:S01]  /*11a0*/  LDS R22, [R3+UR13+0xe80] ;  /* 0x000e800d03167984 */ /* 0x000fe20008000800 */
[C---:B-----5:R-:W-:Y:S01]  /*11b0*/  FFMA R5, R26.reuse, R5, R9 ;  /* 0x000000051a057223 */ /* 0x060fe20000000009 */
[C---:B------:R-:W-:Y:S01]  /*11c0*/  FFMA R23, R26.reuse, R6, R27 ;  /* 0x000000061a177223 */ /* 0x040fe2000000001b */
[C---:B------:R-:W-:Y:S01]  /*11d0*/  FFMA R4, R26.reuse, R7, R4 ;  /* 0x000000071a047223 */ /* 0x040fe20000000004 */
[----:B------:R-:W0:Y:S01]  /*11e0*/  LDS.128 R8, [R2+UR5+0xe80] ;  /* 0x000e800502087984 */ /* 0x000e220008000c00 */
[----:B--2---:R-:W-:-:S03]  /*11f0*/  FFMA R28, R26, R25, R28 ;  /* 0x000000191a1c7223 */ /* 0x004fc6000000001c */
[----:B------:R-:W-:Y:S01]  /*1200*/  LDS R27, [R3+UR13+0xf00] ;  /* 0x000f000d031b7984 */ /* 0x000fe20008000800 */
[C---:B---3--:R-:W-:Y:S01]  /*1210*/  FFMA R25, R24.reuse, R13, R5 ;  /* 0x0000000d18197223 */ /* 0x048fe20000000005 */
[C---:B------:R-:W-:Y:S01]  /*1220*/  FFMA R23, R24.reuse, R14, R23 ;  /* 0x0000000e18177223 */ /* 0x040fe20000000017 */
[C---:B------:R-:W-:Y:S01]  /*1230*/  FFMA R26, R24.reuse, R15, R4 ;  /* 0x0000000f181a7223 */ /* 0x040fe20000000004 */
[----:B----4-:R-:W-:Y:S01]  /*1240*/  FFMA R17, R24, R17, R28 ;  /* 0x0000001118117223 */ /* 0x010fe2000000001c */
[----:B------:R-:W1:Y:S04]  /*1250*/  LDS.128 R4, [R2+UR5+0xf00] ;  /* 0x000f000502047984 */ /* 0x000e680008000c00 */
[----:B------:R-:W2:Y:S04]  /*1260*/  LDS R24, [R2+UR5+0xe90] ;  /* 0x000e900502187984 */ /* 0x000ea80008000800 */
[----:B------:R-:W-:Y:S04]  /*1270*/  LDS.128 R12, [R2+UR5+0xf80] ;  /* 0x000f8005020c7984 */ /* 0x000fe80008000c00 */
[----:B------:R-:W3:Y:S04]  /*1280*/  LDS R28, [R3+UR13+0xf80] ;  /* 0x000f800d031c7984 */ /* 0x000ee80008000800 */
[----:B------:R-:W4:Y:S01]  /*1290*/  LDS R4, [R2+UR5+0xf90] ;  /* 0x000f900502047984 */ /* 0x000f220008000800 */
[----:B------:R-:W-:-:S04]  /*12a0*/  UIADD3 UR4, UPT, UPT, UR4, 0x20, URZ ;  /* 0x0000002004047890 */ /* 0x000fc8000fffe0ff */
[----:B------:R-:W-:Y:S01]  /*12b0*/  UISETP.GE.AND UP0, UPT, UR4, UR23, UPT ;  /* 0x000000170400728c */ /* 0x000fe2000bf06270 */
[----:B------:R-:W-:Y:S01]  /*12c0*/  BAR.SYNC.DEFER_BLOCKING 0x0 ;  /* 0x0000000000007b1d */ /* 0x000fe20000010000 */
[C---:B0-----:R-:W-:Y:S01]  /*12d0*/  FFMA R8, R22.reuse, R9, R25 ;  /* 0x0000000916087223 */ /* 0x041fe20000000019 */
[C---:B------:R-:W-:Y:S01]  /*12e0*/  FFMA R23, R22.reuse, R10, R23 ;  /* 0x0000000a16177223 */ /* 0x040fe20000000017 */
[----:B------:R-:W-:Y:S01]  /*12f0*/  FFMA R26, R22, R11, R26 ;  /* 0x0000000b161a7223 */ /* 0x000fe2000000001a */
[----:B------:R-:W-:Y:S02]  /*1300*/  MOV R9, UR12 ;  /* 0x0000000c00097c02 */ /* 0x000fe40008000f00 */
[----:B------:R-:W-:-:S03]  /*1310*/  IADD3 R18, P0, PT, R18, 0x80, RZ ;  /* 0x0000008012127810 */ /* 0x000fc60007f1e0ff */
[----:B------:R-:W-:Y:S01]  /*1320*/  IMAD.WIDE R20, R9, 0x4, R20 ;  /* 0x0000000409147825 */ /* 0x000fe200078e0214 */
[----:B------:R-:W-:-:S03]  /*1330*/  IADD3.X R19, PT, PT, RZ, R19, RZ, P0, !PT ;  /* 0x00000013ff137210 */ /* 0x000fc600007fe4ff */
[C---:B-1----:R-:W-:Y:S01]  /*1340*/  FFMA R8, R27.reuse, R5, R8 ;  /* 0x000000051b087223 */ /* 0x042fe20000000008 */
[----:B--2---:R-:W-:Y:S01]  /*1350*/  FFMA R24, R22, R24, R17 ;  /* 0x0000001816187223 */ /* 0x004fe20000000011 */
[C---:B------:R-:W-:Y:S01]  /*1360*/  FFMA R23, R27.reuse, R6, R23 ;  /* 0x000000061b177223 */ /* 0x040fe20000000017 */
[C---:B------:R-:W-:Y:S02]  /*1370*/  FFMA R26, R27.reuse, R7, R26 ;  /* 0x000000071b1a7223 */ /* 0x040fe4000000001a */
[----:B------:R-:W-:Y:S01]  /*1380*/  FFMA R29, R27, R29, R24 ;  /* 0x0000001d1b1d7223 */ /* 0x000fe20000000018 */
[C---:B---3--:R-:W-:Y:S01]  /*1390*/  FFMA R17, R28.reuse, R13, R8 ;  /* 0x0000000d1c117223 */ /* 0x048fe20000000008 */
[C---:B------:R-:W-:Y:S01]  /*13a0*/  FFMA R24, R28.reuse, R14, R23 ;  /* 0x0000000e1c187223 */ /* 0x040fe20000000017 */
[C---:B------:R-:W-:Y:S01]  /*13b0*/  FFMA R25, R28.reuse, R15, R26 ;  /* 0x0000000f1c197223 */ /* 0x040fe2000000001a */
[----:B----4-:R-:W-:Y:S01]  /*13c0*/  FFMA R22, R28, R4, R29 ;  /* 0x000000041c167223 */ /* 0x010fe2000000001d */
[----:B------:R-:W-:Y:S06]  /*13d0*/  BRA.U !UP0, `(.L_x_7) ;  /* 0xffffffed08bc7547 */ /* 0x000fec000b83ffff */
.L_x_6:
        /* <DEDUP_REMOVED lines=34> */
.L_x_8:
        /* <DEDUP_REMOVED lines=16> */
.L_x_17:


//--------------------- .text._Z14mysgemm_v5_anoiiifPKfS0_fPf --------------------------
	.section	.text._Z14mysgemm_v5_anoiiifPKfS0_fPf,"ax",@progbits
	.align	128
        .global         _Z14mysgemm_v5_anoiiifPKfS0_fPf
        .type           _Z14mysgemm_v5_anoiiifPKfS0_fPf,@function
        .size           _Z14mysgemm_v5_anoiiifPKfS0_fPf,(.L_x_18 - _Z14mysgemm_v5_anoiiifPKfS0_fPf)
        .other          _Z14mysgemm_v5_anoiiifPKfS0_fPf,@"STO_CUDA_ENTRY STV_DEFAULT"
_Z14mysgemm_v5_anoiiifPKfS0_fPf:
.text._Z14mysgemm_v5_anoiiifPKfS0_fPf:
[----:B------:R-:W-:Y:S01]  /*0000*/  LDC R1, c[0x0][0x37c] ;  /* 0x0000df00ff017b82 */ /* 0x000fe20000000800 */
[----:B------:R-:W0:Y:S01]  /*0010*/  S2R R11, SR_TID.X ;  /* 0x00000000000b7919 */ /* 0x000e220000002100 */
[----:B------:R-:W1:Y:S06]  /*0020*/  LDCU UR12, c[0x0][0x388] ;  /* 0x00007100ff0c77ac */ /* 0x000e6c0008000800 */
[----:B------:R-:W2:Y:S01]  /*0030*/  S2UR UR6, SR_CTAID.X ;  /* 0x00000000000679c3 */ /* 0x000ea20000002500 */
[----:B------:R-:W-:Y:S01]  /*0040*/  CS2R R18, SRZ ;  /* 0x0000000000127805 */ /* 0x000fe2000001ff00 */
[----:B------:R-:W3:Y:S01]  /*0050*/  S2R R6, SR_CTAID.Y ;  /* 0x0000000000067919 */ /* 0x000ee20000002600 */
[----:B------:R-:W-:Y:S01]  /*0060*/  CS2R R16, SRZ ;  /* 0x0000000000107805 */ /* 0x000fe2000001ff00 */
[----:B------:R-:W4:Y:S01]  /*0070*/  LDCU.64 UR10, c[0x0][0x358] ;  /* 0x00006b00ff0a77ac */ /* 0x000f220008000a00 */
[----:B-1----:R-:W-:-:S02]  /*0080*/  UISETP.GE.AND UP0, UPT, UR12, 0x1, UPT ;  /* 0x000000010c00788c */ /* 0x002fc4000bf06270 */
[----:B--2---:R-:W-:Y:S01]  /*0090*/  USHF.L.U32 UR6, UR6, 0x5, URZ ;  /* 0x0000000506067899 */ /* 0x004fe200080006ff */
[----:B0-----:R-:W-:Y:S02]  /*00a0*/  SHF.L.U32 R0, R11, 0x2, RZ ;  /* 0x000000020b007819 */ /* 0x001fe400000006ff */
[----:B------:R-:W-:Y:S02]  /*00b0*/  SHF.R.U32.HI R7, RZ, 0x3, R11 ;  /* 0x00000003ff077819 */ /* 0x000fe4000001160b */
[----:B---3--:R-:W-:Y:S02]  /*00c0*/  SHF.L.U32 R6, R6, 0x5, RZ ;  /* 0x0000000506067819 */ /* 0x008fe400000006ff */
[----:B------:R-:W-:Y:S01]  /*00d0*/  LOP3.LUT R0, R0, 0x1c, RZ, 0xc0, !PT ;  /* 0x0000001c00007812 */ /* 0x000fe200078ec0ff */
[----:B----4-:R-:W-:Y:S06]  /*00e0*/  BRA.U !UP0, `(.L_x_9) ;  /* 0x0000000d08e87547 */ /* 0x010fec000b800000 */
[----:B------:R-:W0:Y:S01]  /*00f0*/  LDC R8, c[0x0][0x380] ;  /* 0x0000e000ff087b82 */ /* 0x000e220000000800 */
[----:B------:R-:W1:Y:S01]  /*0100*/  LDCU.64 UR14, c[0x0][0x398] ;  /* 0x00007300ff0e77ac */ /* 0x000e620008000a00 */
[----:B------:R-:W-:Y:S01]  /*0110*/  IMAD R2, R7, UR12, R0 ;  /* 0x0000000c07027c24 */ /* 0x000fe2000f8e0200 */
[----:B------:R-:W-:Y:S01]  /*0120*/  LOP3.LUT R11, R11, 0x7, RZ, 0xc0, !PT ;  /* 0x000000070b0b7812 */ /* 0x000fe200078ec0ff */
[----:B------:R-:W-:Y:S01]  /*0130*/  IMAD R5, R6, UR12, RZ ;  /* 0x0000000c06057c24 */ /* 0x000fe2000f8e02ff */
[----:B------:R-:W2:Y:S01]  /*0140*/  LDCU.64 UR4, c[0x0][0x390] ;  /* 0x00007200ff0477ac */ /* 0x000ea20008000a00 */
[----:B------:R-:W-:Y:S01]  /*0150*/  IMAD.WIDE.U32 R2, R2, 0x4, RZ ;  /* 0x0000000402027825 */ /* 0x000fe200078e00ff */
[----:B------:R-:W-:Y:S01]  /*0160*/  SHF.L.U32 R9, R0, 0x7, RZ ;  /* 0x0000000700097819 */ /* 0x000fe200000006ff */
[----:B------:R-:W3:Y:S01]  /*0170*/  S2UR UR8, SR_CgaCtaId ;  /* 0x00000000000879c3 */ /* 0x000ee20000008800 */
[----:B------:R-:W-:Y:S01]  /*0180*/  UMOV UR7, 0x400 ;  /* 0x0000040000077882 */ /* 0x000fe20000000000 */
[----:B------:R-:W-:-:S02]  /*0190*/  LEA R4, R7, R0, 0x5 ;  /* 0x0000000007047211 */ /* 0x000fc400078e28ff */
[----:B------:R-:W-:Y:S01]  /*01a0*/  CS2R R16, SRZ ;  /* 0x0000000000107805 */ /* 0x000fe2000001ff00 */
[----:B------:R-:W-:Y:S01]  /*01b0*/  IMAD.WIDE R2, R5, 0x4, R2 ;  /* 0x0000000405027825 */ /* 0x000fe200078e0202 */
[----:B------:R-:W-:Y:S02]  /*01c0*/  CS2R R18, SRZ ;  /* 0x0000000000127805 */ /* 0x000fe4000001ff00 */
[----:B-1----:R-:W-:Y:S02]  /*01d0*/  IADD3 R26, P0, PT, R2, UR14, RZ ;  /* 0x0000000e021a7c10 */ /* 0x002fe4000ff1e0ff */
[C---:B------:R-:W-:Y:S01]  /*01e0*/  SHF.L.U32 R2, R7.reuse, 0x2, RZ ;  /* 0x0000000207027819 */ /* 0x040fe200000006ff */
[----:B--2---:R-:W-:Y:S01]  /*01f0*/  UIMAD.WIDE UR4, UR6, 0x4, UR4 ;  /* 0x00000004060478a5 */ /* 0x004fe2000f8e0204 */
[----:B0-----:R-:W-:Y:S01]  /*0200*/  IMAD R5, R7, R8, RZ ;  /* 0x0000000807057224 */ /* 0x001fe200078e02ff */
[----:B------:R-:W-:Y:S02]  /*0210*/  IADD3 R26, P1, PT, R26, 0x8, RZ ;  /* 0x000000081a1a7810 */ /* 0x000fe40007f3e0ff */
[----:B------:R-:W-:Y:S01]  /*0220*/  LOP3.LUT R2, R9, R2, RZ, 0xfc, !PT ;  /* 0x0000000209027212 */ /* 0x000fe200078efcff */
[----:B------:R-:W-:Y:S01]  /*0230*/  IMAD.WIDE R28, R5, 0x4, RZ ;  /* 0x00000004051c7825 */ /* 0x000fe200078e02ff */
[----:B------:R-:W-:-:S02]  /*0240*/  IADD3.X R27, PT, PT, RZ, UR15, R3, P1, P0 ;  /* 0x0000000fff1b7c10 */ /* 0x000fc40008fe0403 */
[----:B------:R-:W-:Y:S01]  /*0250*/  SHF.L.U32 R3, R8, 0x5, RZ ;  /* 0x0000000508037819 */ /* 0x000fe200000006ff */
[----:B---3--:R-:W-:Y:S01]  /*0260*/  ULEA UR9, UR8, UR7, 0x18 ;  /* 0x0000000708097291 */ /* 0x008fe2000f8ec0ff */
[----:B------:R-:W-:Y:S01]  /*0270*/  MOV R31, UR5 ;  /* 0x00000005001f7c02 */ /* 0x000fe20008000f00 */
[----:B------:R-:W-:Y:S01]  /*0280*/  UIADD3 UR7, UPT, UPT, UR7, 0x1000, URZ ;  /* 0x0000100007077890 */ /* 0x000fe2000fffe0ff */
[----:B------:R-:W-:Y:S01]  /*0290*/  IMAD.WIDE.U32 R28, R11, 0x10, R28 ;  /* 0x000000100b1c7825 */ /* 0x000fe200078e001c */
[----:B------:R-:W-:Y:S02]  /*02a0*/  IADD3 R5, PT, PT, R0, R5, RZ ;  /* 0x0000000500057210 */ /* 0x000fe40007ffe0ff */
[----:B------:R-:W-:Y:S01]  /*02b0*/  LEA R4, R4, UR9, 0x2 ;  /* 0x0000000904047c11 */ /* 0x000fe2000f8e10ff */
[----:B------:R-:W-:Y:S01]  /*02c0*/  ULEA UR7, UR8, UR7, 0x18 ;  /* 0x0000000708077291 */ /* 0x000fe2000f8ec0ff */
[----:B------:R-:W-:Y:S01]  /*02d0*/  MOV R30, UR4 ;  /* 0x00000004001e7c02 */ /* 0x000fe20008000f00 */
[----:B------:R-:W-:-:S10]  /*02e0*/  UMOV UR4, URZ ;  /* 0x000000ff00047c82 */ /* 0x000fd40008000000 */
.L_x_10:
[----:B------:R-:W-:Y:S01]  /*02f0*/  IADD3 R12, P0, PT, R28, R30, RZ ;  /* 0x0000001e1c0c7210 */ /* 0x000fe20007f1e0ff */
[----:B------:R-:W-:Y:S01]  /*0300*/  IMAD.WIDE R14, R5, 0x4, R30 ;  /* 0x00000004050e7825 */ /* 0x000fe200078e021e */
[----:B------:R-:W2:Y:S02]  /*0310*/  LDG.E R21, desc[UR10][R26.64+-0x8] ;  /* 0xfffff80a1a157981 */ /* 0x000ea4000c1e1900 */
[----:B------:R-:W-:Y:S02]  /*0320*/  IADD3.X R13, PT, PT, R29, R31, RZ, P0, !PT ;  /* 0x0000001f1d0d7210 */ /* 0x000fe400007fe4ff */
[----:B------:R-:W3:Y:S04]  /*0330*/  LDG.E R8, desc[UR10][R14.64] ;  /* 0x0000000a0e087981 */ /* 0x000ee8000c1e1900 */
[----:B------:R-:W3:Y:S04]  /*0340*/  LDG.E R9, desc[UR10][R12.64+0x4] ;  /* 0x0000040a0c097981 */ /* 0x000ee8000c1e1900 */
[----:B------:R-:W3:Y:S04]  /*0350*/  LDG.E R10, desc[UR10][R12.64+0x8] ;  /* 0x0000080a0c0a7981 */ /* 0x000ee8000c1e1900 */
[----:B------:R-:W3:Y:S04]  /*0360*/  LDG.E R11, desc[UR10][R12.64+0xc] ;  /* 0x00000c0a0c0b7981 */ /* 0x000ee8000c1e1900 */
[----:B------:R-:W4:Y:S04]  /*0370*/  LDG.E R23, desc[UR10][R26.64+-0x4] ;  /* 0xfffffc0a1a177981 */ /* 0x000f28000c1e1900 */
[----:B------:R-:W5:Y:S04]  /*0380*/  LDG.E R35, desc[UR10][R26.64] ;  /* 0x0000000a1a237981 */ /* 0x000f68000c1e1900 */
[----:B------:R-:W5:Y:S01]  /*0390*/  LDG.E R37, desc[UR10][R26.64+0x4] ;  /* 0x0000040a1a257981 */ /* 0x000f62000c1e1900 */
[----:B------:R-:W-:-:S02]  /*03a0*/  LEA R25, R7, UR7, 0x2 ;  /* 0x0000000707197c11 */ /* 0x000fc4000f8e10ff */
[----:B------:R-:W-:Y:S01]  /*03b0*/  LEA R24, R0, UR9, 0x2 ;  /* 0x0000000900187c11 */ /* 0x000fe2000f8e10ff */
[----:B---3--:R-:W-:Y:S04]  /*03c0*/  STS.128 [R4], R8 ;  /* 0x0000000804007388 */ /* 0x008fe80000000c00 */
[----:B--2---:R-:W-:Y:S04]  /*03d0*/  STS [R2+UR7+0x4], R21 ;  /* 0x0000041502007988 */ /* 0x004fe80008000807 */
[----:B----4-:R-:W-:Y:S04]  /*03e0*/  STS [R2+UR7+0x84], R23 ;  /* 0x0000841702007988 */ /* 0x010fe80008000807 */
[----:B-----5:R-:W-:Y:S04]  /*03f0*/  STS [R2+UR7+0x104], R35 ;  /* 0x0001042302007988 */ /* 0x020fe80008000807 */
[----:B------:R-:W-:Y:S01]  /*0400*/  STS [R2+UR7+0x184], R37 ;  /* 0x0001842502007988 */ /* 0x000fe20008000807 */
[----:B------:R-:W-:Y:S06]  /*0410*/  BAR.SYNC.DEFER_BLOCKING 0x0 ;  /* 0x0000000000007b1d */ /* 0x000fec0000010000 */
[----:B------:R-:W-:Y:S04]  /*0420*/  LDS R22, [R25+0x4] ;  /* 0x0000040019167984 */ /* 0x000fe80000000800 */
[----:B------:R-:W0:Y:S04]  /*0430*/  LDS.128 R12, [R24] ;  /* 0x00000000180c7984 */ /* 0x000e280000000c00 */
[----:B------:R-:W-:Y:S04]  /*0440*/  LDS R20, [R25+0x84] ;  /* 0x0000840019147984 */ /* 0x000fe80000000800 */
[----:B------:R-:W1:Y:S04]  /*0450*/  LDS.128 R8, [R24+0x80] ;  /* 0x0000800018087984 */ /* 0x000e680000000c00 */
[----:B------:R-:W-:Y:S04]  /*0460*/  LDS R21, [R25+0x104] ;  /* 0x0001040019157984 */ /* 0x000fe80000000800 */
[----:B------:R-:W-:Y:S01]  /*0470*/  LDS R23, [R25+0x184] ;  /* 0x0001840019177984 */ /* 0x000fe20000000800 */
[C---:B0-----:R-:W-:Y:S01]  /*0480*/  FFMA R12, R22.reuse, R12, R17 ;  /* 0x0000000c160c7223 */ /* 0x041fe20000000011 */
[C---:B------:R-:W-:Y:S01]  /*0490*/  FFMA R32, R22.reuse, R13, R16 ;  /* 0x0000000d16207223 */ /* 0x040fe20000000010 */
[C---:B------:R-:W-:Y:S01]  /*04a0*/  FFMA R33, R22.reuse, R14, R19 ;  /* 0x0000000e16217223 */ /* 0x040fe20000000013 */
[----:B------:R-:W-:-:S02]  /*04b0*/  FFMA R34, R22, R15, R18 ;  /* 0x0000000f16227223 */ /* 0x000fc40000000012 */
[----:B------:R-:W0:Y:S01]  /*04c0*/  LDS.128 R16, [R24+0x100] ;  /* 0x0001000018107984 */ /* 0x000e220000000c00 */
[----:B-1----:R-:W-:-:S03]  /*04d0*/  FFMA R22, R20, R8, R12 ;  /* 0x0000000814167223 */ /* 0x002fc6000000000c */
[----:B------:R-:W1:Y:S01]  /*04e0*/  LDS.128 R12, [R24+0x180] ;  /* 0x00018000180c7984 */ /* 0x000e620000000c00 */
[C---:B------:R-:W-:Y:S01]  /*04f0*/  FFMA R32, R20.reuse, R9, R32 ;  /* 0x0000000914207223 */ /* 0x040fe20000000020 */
[C---:B------:R-:W-:Y:S01]  /*0500*/  FFMA R33, R20.reuse, R10, R33 ;  /* 0x0000000a14217223 */ /* 0x040fe20000000021 */
[----:B------:R-:W-:Y:S02]  /*0510*/  FFMA R34, R20, R11, R34 ;  /* 0x0000000b14227223 */ /* 0x000fe40000000022 */
[----:B------:R-:W-:Y:S04]  /*0520*/  LDS R20, [R25+0x204] ;  /* 0x0002040019147984 */ /* 0x000fe80000000800 */
[----:B------:R-:W2:Y:S01]  /*0530*/  LDS.128 R8, [R24+0x200] ;  /* 0x0002000018087984 */ /* 0x000ea20000000c00 */
[C---:B0-----:R-:W-:Y:S01]  /*0540*/  FFMA R16, R21.reuse, R16, R22 ;  /* 0x0000001015107223 */ /* 0x041fe20000000016 */
[C---:B------:R-:W-:Y:S01]  /*0550*/  FFMA R32, R21.reuse, R17, R32 ;  /* 0x0000001115207223 */ /* 0x040fe20000000020 */
[C---:B------:R-:W-:Y:S01]  /*0560*/  FFMA R33, R21.reuse, R18, R33 ;  /* 0x0000001215217223 */ /* 0x040fe20000000021 */
[----:B------:R-:W-:Y:S01]  /*0570*/  FFMA R34, R21, R19, R34 ;  /* 0x0000001315227223 */ /* 0x000fe20000000022 */
[C---:B-1----:R-:W-:Y:S01]  /*0580*/  FFMA R35, R23.reuse, R12, R16 ;  /* 0x0000000c17237223 */ /* 0x042fe20000000010 */
[----:B------:R-:W-:Y:S04]  /*0590*/  LDS R21, [R25+0x284] ;  /* 0x0002840019157984 */ /* 0x000fe80000000800 */
[----:B------:R-:W0:Y:S01]  /*05a0*/  LDS.128 R16, [R24+0x280] ;  /* 0x0002800018107984 */ /* 0x000e220000000c00 */
[C---:B------:R-:W-:Y:S01]  /*05b0*/  FFMA R32, R23.reuse, R13, R32 ;  /* 0x0000000d17207223 */ /* 0x040fe20000000020 */
[C---:B------:R-:W-:Y:S01]  /*05c0*/  FFMA R33, R23.reuse, R14, R33 ;  /* 0x0000000e17217223 */ /* 0x040fe20000000021 */
[----:B------:R-:W-:-:S02]  /*05d0*/  FFMA R34, R23, R15, R34 ;  /* 0x0000000f17227223 */ /* 0x000fc40000000022 */
[----:B------:R-:W-:Y:S04]  /*05e0*/  LDS R23, [R25+0x304] ;  /* 0x0003040019177984 */ /* 0x000fe80000000800 */
[----:B------:R-:W1:Y:S01]  /*05f0*/  LDS.128 R12, [R24+0x300] ;  /* 0x00030000180c7984 */ /* 0x000e620000000c00 */
[C---:B--2---:R-:W-:Y:S01]  /*0600*/  FFMA R22, R20.reuse, R8, R35 ;  /* 0x0000000814167223 */ /* 0x044fe20000000023 */
        /* <DEDUP_REMOVED lines=8> */
[----:B------:R-:W-:-:S02]  /*0690*/  FFMA R34, R21, R19, R34 ;  /* 0x0000001315227223 */ /* 0x000fc40000000022 */
[----:B------:R-:W-:Y:S01]  /*06a0*/  LDS R21, [R25+0x404] ;  /* 0x0004040019157984 */ /* 0x000fe20000000800 */
[----:B-1----:R-:W-:-:S03]  /*06b0*/  FFMA R35, R23, R12, R16 ;  /* 0x0000000c17237223 */ /* 0x002fc60000000010 */
[----:B------:R-:W0:Y:S01]  /*06c0*/  LDS.128 R16, [R24+0x400] ;  /* 0x0004000018107984 */ /* 0x000e220000000c00 */
[C---:B------:R-:W-:Y:S01]  /*06d0*/  FFMA R32, R23.reuse, R13, R32 ;  /* 0x0000000d17207223 */ /* 0x040fe20000000020 */
[C---:B------:R-:W-:Y:S01]  /*06e0*/  FFMA R33, R23.reuse, R14, R33 ;  /* 0x0000000e17217223 */ /* 0x040fe20000000021 */
[----:B------:R-:W-:Y:S02]  /*06f0*/  FFMA R34, R23, R15, R34 ;  /* 0x0000000f17227223 */ /* 0x000fe40000000022 */
[----:B------:R-:W-:Y:S04]  /*0700*/  LDS R23, [R25+0x484] ;  /* 0x0004840019177984 */ /* 0x000fe80000000800 */
[----:B------:R-:W1:Y:S01]  /*0710*/  LDS.128 R12, [R24+0x480] ;  /* 0x00048000180c7984 */ /* 0x000e620000000c00 */
[C---:B--2---:R-:W-:Y:S01]  /*0720*/  FFMA R22, R20.reuse, R8, R35 ;  /* 0x0000000814167223 */ /* 0x044fe20000000023 */
[C---:B------:R-:W-:Y:S01]  /*0730*/  FFMA R32, R20.reuse, R9, R32 ;  /* 0x0000000914207223 */ /* 0x040fe20000000020 */
[C---:B------:R-:W-:Y:S01]  /*0740*/  FFMA R33, R20.reuse, R10, R33 ;  /* 0x0000000a14217223 */ /* 0x040fe20000000021 */
[----:B------:R-:W-:-:S02]  /*0750*/  FFMA R34, R20, R11, R34 ;  /* 0x0000000b14227223 */ /* 0x000fc40000000022 */
[----:B------:R-:W-:Y:S04]  /*0760*/  LDS R20, [R25+0x504] ;  /* 0x0005040019147984 */ /* 0x000fe80000000800 */
[----:B------:R-:W2:Y:S01]  /*0770*/  LDS.128 R8, [R24+0x500] ;  /* 0x0005000018087984 */ /* 0x000ea20000000c00 */
[C---:B0-----:R-:W-:Y:S01]  /*0780*/  FFMA R16, R21.reuse, R16, R22 ;  /* 0x0000001015107223 */ /* 0x041fe20000000016 */
[C---:B------:R-:W-:Y:S01]  /*0790*/  FFMA R32, R21.reuse, R17, R32 ;  /* 0x0000001115207223 */ /* 0x040fe20000000020 */
[C---:B------:R-:W-:Y:S01]  /*07a0*/  FFMA R33, R21.reuse, R18, R33 ;  /* 0x0000001215217223 */ /* 0x040fe20000000021 */
[----:B------:R-:W-:Y:S02]  /*07b0*/  FFMA R34, R21, R19, R34 ;  /* 0x0000001315227223 */ /* 0x000fe40000000022 */
        /* <DEDUP_REMOVED lines=71> */
[----:B------:R-:W-:Y:S01]  /*0c30*/  FFMA R34, R21, R19, R34 ;  /* 0x0000001315227223 */ /* 0x000fe20000000022 */
[----:B------:R-:W-:Y:S01]  /*0c40*/  LDS R22, [R25+0xc04] ;  /* 0x000c040019167984 */ /* 0x000fe20000000800 */
[C---:B-1----:R-:W-:Y:S01]  /*0c50*/  FFMA R17, R23.reuse, R12, R16 ;  /* 0x0000000c17117223 */ /* 0x042fe20000000010 */
[C---:B------:R-:W-:Y:S01]  /*0c60*/  FFMA R16, R23.reuse, R13, R32 ;  /* 0x0000000d17107223 */ /* 0x040fe20000000020 */
[C---:B------:R-:W-:Y:S01]  /*0c70*/  FFMA R21, R23.reuse, R14, R33 ;  /* 0x0000000e17157223 */ /* 0x040fe20000000021 */
[----:B------:R-:W-:-:S02]  /*0c80*/  FFMA R36, R23, R15, R34 ;  /* 0x0000000f17247223 */ /* 0x000fc40000000022 */
[----:B------:R-:W-:Y:S04]  /*0c90*/  LDS R23, [R25+0xb84] ;  /* 0x000b840019177984 */ /* 0x000fe80000000800 */
[----:B------:R-:W0:Y:S01]  /*0ca0*/  LDS.128 R12, [R24+0xb80] ;  /* 0x000b8000180c7984 */ /* 0x000e220000000c00 */
[C---:B--2---:R-:W-:Y:S01]  /*0cb0*/  FFMA R32, R20.reuse, R8, R17 ;  /* 0x0000000814207223 */ /* 0x044fe20000000011 */
[C---:B------:R-:W-:Y:S02]  /*0cc0*/  FFMA R34, R20.reuse, R9, R16 ;  /* 0x0000000914227223 */ /* 0x040fe40000000010 */
[----:B------:R-:W1:Y:S01]  /*0cd0*/  LDS.128 R16, [R24+0xc00] ;  /* 0x000c000018107984 */ /* 0x000e620000000c00 */
[C---:B------:R-:W-:Y:S01]  /*0ce0*/  FFMA R33, R20.reuse, R10, R21 ;  /* 0x0000000a14217223 */ /* 0x040fe20000000015 */
[----:B------:R-:W-:-:S02]  /*0cf0*/  FFMA R36, R20, R11, R36 ;  /* 0x0000000b14247223 */ /* 0x000fc40000000024 */
[----:B------:R-:W-:Y:S04]  /*0d00*/  LDS R21, [R25+0xc84] ;  /* 0x000c840019157984 */ /* 0x000fe80000000800 */
[----:B------:R-:W2:Y:S04]  /*0d10*/  LDS.128 R8, [R24+0xc80] ;  /* 0x000c800018087984 */ /* 0x000ea80000000c00 */
[----:B------:R-:W-:Y:S01]  /*0d20*/  LDS R20, [R25+0xd84] ;  /* 0x000d840019147984 */ /* 0x000fe20000000800 */
[C---:B0-----:R-:W-:Y:S01]  /*0d30*/  FFMA R35, R23.reuse, R12, R32 ;  /* 0x0000000c17237223 */ /* 0x041fe20000000020 */
[C---:B------:R-:W-:Y:S01]  /*0d40*/  FFMA R32, R23.reuse, R13, R34 ;  /* 0x0000000d17207223 */ /* 0x040fe20000000022 */
[C---:B------:R-:W-:Y:S01]  /*0d50*/  FFMA R33, R23.reuse, R14, R33 ;  /* 0x0000000e17217223 */ /* 0x040fe20000000021 */
[----:B------:R-:W-:Y:S01]  /*0d60*/  FFMA R36, R23, R15, R36 ;  /* 0x0000000f17247223 */ /* 0x000fe20000000024 */
[C---:B-1----:R-:W-:Y:S01]  /*0d70*/  FFMA R16, R22.reuse, R16, R35 ;  /* 0x0000001016107223 */ /* 0x042fe20000000023 */
[----:B------:R-:W-:Y:S01]  /*0d80*/  LDS R23, [R25+0xd04] ;  /* 0x000d040019177984 */ /* 0x000fe20000000800 */
[C---:B------:R-:W-:Y:S01]  /*0d90*/  FFMA R32, R22.reuse, R17, R32 ;  /* 0x0000001116207223 */ /* 0x040fe20000000020 */
[----:B------:R-:W-:-:S02]  /*0da0*/  FFMA R33, R22, R18, R33 ;  /* 0x0000001216217223 */ /* 0x000fc40000000021 */
[----:B------:R-:W0:Y:S01]  /*0db0*/  LDS.128 R12, [R24+0xd00] ;  /* 0x000d0000180c7984 */ /* 0x000e220000000c00 */
[----:B------:R-:W-:Y:S01]  /*0dc0*/  FFMA R36, R22, R19, R36 ;  /* 0x0000001316247223 */ /* 0x000fe20000000024 */
[C---:B--2---:R-:W-:Y:S02]  /*0dd0*/  FFMA R22, R21.reuse, R8, R16 ;  /* 0x0000000815167223 */ /* 0x044fe40000000010 */
[----:B------:R-:W1:Y:S01]  /*0de0*/  LDS.128 R16, [R24+0xd80] ;  /* 0x000d800018107984 */ /* 0x000e620000000c00 */
[C---:B------:R-:W-:Y:S01]  /*0df0*/  FFMA R34, R21.reuse, R9, R32 ;  /* 0x0000000915227223 */ /* 0x040fe20000000020 */
[C---:B------:R-:W-:Y:S01]  /*0e00*/  FFMA R33, R21.reuse, R10, R33 ;  /* 0x0000000a15217223 */ /* 0x040fe20000000021 */
[----:B------:R-:W-:Y:S01]  /*0e10*/  FFMA R36, R21, R11, R36 ;  /* 0x0000000b15247223 */ /* 0x000fe20000000024 */
        /* <DEDUP_REMOVED lines=8> */
[----:B------:R-:W-:-:S02]  /*0ea0*/  FFMA R16, R20, R17, R34 ;  /* 0x0000001114107223 */ /* 0x000fc40000000022 */
[----:B------:R-:W0:Y:S01]  /*0eb0*/  LDS.128 R12, [R24+0xe80] ;  /* 0x000e8000180c7984 */ /* 0x000e220000000c00 */
[C---:B------:R-:W-:Y:S01]  /*0ec0*/  FFMA R21, R20.reuse, R18, R21 ;  /* 0x0000001214157223 */ /* 0x040fe20000000015 */
[----:B------:R-:W-:Y:S01]  /*0ed0*/  FFMA R34, R20, R19, R36 ;  /* 0x0000001314227223 */ /* 0x000fe20000000024 */
[C---:B--2---:R-:W-:Y:S02]  /*0ee0*/  FFMA R36, R32.reuse, R9, R16 ;  /* 0x0000000920247223 */ /* 0x044fe40000000010 */
[----:B------:R-:W-:Y:S01]  /*0ef0*/  LDS R9, [R25+0xf04] ;  /* 0x000f040019097984 */ /* 0x000fe20000000800 */
[----:B------:R-:W-:-:S03]  /*0f00*/  FFMA R8, R32, R8, R35 ;  /* 0x0000000820087223 */ /* 0x000fc60000000023 */
[----:B------:R-:W1:Y:S01]  /*0f10*/  LDS.128 R16, [R24+0xf00] ;  /* 0x000f000018107984 */ /* 0x000e620000000c00 */
[----:B------:R-:W-:-:S03]  /*0f20*/  FFMA R35, R32, R10, R21 ;  /* 0x0000000a20237223 */ /* 0x000fc60000000015 */
[----:B------:R-:W-:Y:S04]  /*0f30*/  LDS R10, [R25+0xf84] ;  /* 0x000f8400190a7984 */ /* 0x000fe80000000800 */
[----:B------:R-:W2:Y:S01]  /*0f40*/  LDS.128 R20, [R24+0xf80] ;  /* 0x000f800018147984 */ /* 0x000ea20000000c00 */
[----:B------:R-:W-:Y:S01]  /*0f50*/  UIADD3 UR4, UPT, UPT, UR4, 0x20, URZ ;  /* 0x0000002004047890 */ /* 0x000fe2000fffe0ff */
[----:B------:R-:W-:-:S03]  /*0f60*/  FFMA R34, R32, R11, R34 ;  /* 0x0000000b20227223 */ /* 0x000fc60000000022 */
[----:B------:R-:W-:Y:S01]  /*0f70*/  UISETP.GE.AND UP0, UPT, UR4, UR12, UPT ;  /* 0x0000000c0400728c */ /* 0x000fe2000bf06270 */
[----:B------:R-:W-:Y:S01]  /*0f80*/  BAR.SYNC.DEFER_BLOCKING 0x0 ;  /* 0x0000000000007b1d */ /* 0x000fe20000010000 */
[----:B------:R-:W-:Y:S01]  /*0f90*/  IADD3 R26, P0, PT, R26, 0x80, RZ ;  /* 0x000000801a1a7810 */ /* 0x000fe20007f1e0ff */
[----:B------:R-:W-:-:S03]  /*0fa0*/  IMAD.WIDE R30, R3, 0x4, R30 ;  /* 0x00000004031e7825 */ /* 0x000fc600078e021e */
[----:B------:R-:W-:Y:S01]  /*0fb0*/  IADD3.X R27, PT, PT, RZ, R27, RZ, P0, !PT ;  /* 0x0000001bff1b7210 */ /* 0x000fe200007fe4ff */
[C---:B0-----:R-:W-:Y:S01]  /*0fc0*/  FFMA R8, R33.reuse, R12, R8 ;  /* 0x0000000c21087223 */ /* 0x041fe20000000008 */
[C---:B------:R-:W-:Y:S01]  /*0fd0*/  FFMA R36, R33.reuse, R13, R36 ;  /* 0x0000000d21247223 */ /* 0x040fe20000000024 */
[C---:B------:R-:W-:Y:S01]  /*0fe0*/  FFMA R35, R33.reuse, R14, R35 ;  /* 0x0000000e21237223 */ /* 0x040fe20000000023 */
[----:B------:R-:W-:Y:S01]  /*0ff0*/  FFMA R34, R33, R15, R34 ;  /* 0x0000000f21227223 */ /* 0x000fe20000000022 */
        /* <DEDUP_REMOVED lines=9> */
.L_x_9:
[----:B------:R-:W0:Y:S01]  /*1090*/  LDC R3, c[0x0][0x380] ;  /* 0x0000e000ff037b82 */ /* 0x000e220000000800 */
[----:B------:R-:W1:Y:S01]  /*10a0*/  LDCU.64 UR4, c[0x0][0x3a8] ;  /* 0x00007500ff0477ac */ /* 0x000e620008000a00 */
[-C--:B0-----:R-:W-:Y:S02]  /*10b0*/  IMAD R7, R7, R3.reuse, R0 ;  /* 0x0000000307077224 */ /* 0x081fe400078e0200 */
[----:B------:R-:W-:-:S03]  /*10c0*/  IMAD R6, R6, R3, UR6 ;  /* 0x0000000606067e24 */ /* 0x000fc6000f8e0203 */
[----:B------:R-:W-:Y:S02]  /*10d0*/  SHF.R.S32.HI R3, RZ, 0x1f, R7 ;  /* 0x0000001fff037819 */ /* 0x000fe40000011407 */
[----:B------:R-:W-:-:S04]  /*10e0*/  IADD3 R7, P0, PT, R6, R7, RZ ;  /* 0x0000000706077210 */ /* 0x000fc80007f1e0ff */
[----:B------:R-:W-:Y:S02]  /*10f0*/  LEA.HI.X.SX32 R6, R6, R3, 0x1, P0 ;  /* 0x0000000306067211 */ /* 0x000fe400000f0eff */
[C---:B-1----:R-:W-:Y:S01]  /*1100*/  LEA R2, P0, R7.reuse, UR4, 0x2 ;  /* 0x0000000407027c11 */ /* 0x042fe2000f8010ff */
[----:B------:R-:W0:Y:S03]  /*1110*/  LDCU UR4, c[0x0][0x3a0] ;  /* 0x00007400ff0477ac */ /* 0x000e260008000800 */
[----:B------:R-:W-:Y:S01]  /*1120*/  LEA.HI.X R3, R7, UR5, R6, 0x2, P0 ;  /* 0x0000000507037c11 */ /* 0x000fe200080f1406 */
[----:B------:R-:W1:Y:S04]  /*1130*/  LDCU UR5, c[0x0][0x38c] ;  /* 0x00007180ff0577ac */ /* 0x000e680008000800 */
[----:B------:R-:W0:Y:S04]  /*1140*/  LDG.E R0, desc[UR10][R2.64] ;  /* 0x0000000a02007981 */ /* 0x000e28000c1e1900 */
[----:B------:R-:W2:Y:S04]  /*1150*/  LDG.E R4, desc[UR10][R2.64+0x4] ;  /* 0x0000040a02047981 */ /* 0x000ea8000c1e1900 */
[----:B------:R-:W3:Y:S04]  /*1160*/  LDG.E R6, desc[UR10][R2.64+0x8] ;  /* 0x0000080a02067981 */ /* 0x000ee8000c1e1900 */
[----:B------:R-:W4:Y:S01]  /*1170*/  LDG.E R7, desc[UR10][R2.64+0xc] ;  /* 0x00000c0a02077981 */ /* 0x000f22000c1e1900 */
[----:B0-----:R-:W-:Y:S01]  /*1180*/  FMUL R0, R0, UR4 ;  /* 0x0000000400007c20 */ /* 0x001fe20008400000 */
[----:B--2---:R-:W-:-:S03]  /*1190*/  FMUL R5, R4, UR4 ;  /* 0x0000000404057c20 */ /* 0x004fc60008400000 */
[----:B-1----:R-:W-:Y:S01]  /*11a0*/  FFMA R17, R17, UR5, R0 ;  /* 0x0000000511117c23 */ /* 0x002fe20008000000 */
[----:B---3--:R-:W-:Y:S01]  /*11b0*/  FMUL R6, R6, UR4 ;  /* 0x0000000406067c20 */ /* 0x008fe20008400000 */
[----:B------:R-:W-:-:S03]  /*11c0*/  FFMA R5, R16, UR5, R5 ;  /* 0x0000000510057c23 */ /* 0x000fc60008000005 */
[----:B------:R-:W-:Y:S01]  /*11d0*/  STG.E desc[UR10][R2.64], R17 ;  /* 0x0000001102007986 */ /* 0x000fe2000c10190a */
[----:B----4-:R-:W-:Y:S01]  /*11e0*/  FMUL R7, R7, UR4 ;  /* 0x0000000407077c20 */ /* 0x010fe20008400000 */
[----:B------:R-:W-:Y:S02]  /*11f0*/  FFMA R19, R19, UR5, R6 ;  /* 0x0000000513137c23 */ /* 0x000fe40008000006 */
[----:B------:R-:W-:Y:S01]  /*1200*/  STG.E desc[UR10][R2.64+0x4], R5 ;  /* 0x0000040502007986 */ /* 0x000fe2000c10190a */
[----:B------:R-:W-:-:S03]  /*1210*/  FFMA R7, R18, UR5, R7 ;  /* 0x0000000512077c23 */ /* 0x000fc60008000007 */
[----:B------:R-:W-:Y:S04]  /*1220*/  STG.E desc[UR10][R2.64+0x8], R19 ;  /* 0x0000081302007986 */ /* 0x000fe8000c10190a */
[----:B------:R-:W-:Y:S01]  /*1230*/  STG.E desc[UR10][R2.64+0xc], R7 ;  /* 0x00000c0702007986 */ /* 0x000fe2000c10190a */
[----:B------:R-:W-:Y:S05]  /*1240*/  EXIT ;  /* 0x000000000000794d */ /* 0x000fea0003800000 */
.L_x_11:
        /* <DEDUP_REMOVED lines=11> */
.L_x_18:


//--------------------- .text._Z10mysgemm_v5iiifPKfS0_fPf --------------------------
	.section	.text._Z10mysgemm_v5iiifPKfS0_fPf,"ax",@progbits
	.align	128
        .global         _Z10mysgemm_v5iiifPKfS0_fPf
        .type           _Z10mysgemm_v5iiifPKfS0_fPf,@function
        .size           _Z10mysgemm_v5iiifPKfS0_fPf,(.L_x_19 - _Z10mysgemm_v5iiifPKfS0_fPf)
        .other          _Z10mysgemm_v5iiifPKfS0_fPf,@"STO_CUDA_ENTRY STV_DEFAULT"
_Z10mysgemm_v5iiifPKfS0_fPf:
.text._Z10mysgemm_v5iiifPKfS0_fPf:
        /* <DEDUP_REMOVED lines=22> */
[----:B------:R-:W-:Y:S01]  /*0160*/  LEA R4, R6, R7, 0x5 ;  /* 0x0000000706047211 */ /* 0x000fe200078e28ff */
[----:B------:R-:W3:Y:S01]  /*0170*/  S2UR UR8, SR_CgaCtaId ;  /* 0x00000000000879c3 */ /* 0x000ee20000008800 */
[----:B------:R-:W-:Y:S01]  /*0180*/  UMOV UR7, 0x400 ;  /* 0x0000040000077882 */ /* 0x000fe20000000000 */
[----:B------:R-:W-:-:S02]  /*0190*/  CS2R R16, SRZ ;  /* 0x0000000000107805 */ /* 0x000fc4000001ff00 */
[----:B------:R-:W-:Y:S01]  /*01a0*/  CS2R R18, SRZ ;  /* 0x0000000000127805 */ /* 0x000fe2000001ff00 */
[----:B------:R-:W-:Y:S01]  /*01b0*/  IMAD.WIDE R2, R5, 0x4, R2 ;  /* 0x0000000405027825 */ /* 0x000fe200078e0202 */
[----:B------:R-:W-:Y:S02]  /*01c0*/  SHF.L.U32 R5, R7, 0x7, RZ ;  /* 0x0000000707057819 */ /* 0x000fe400000006ff */
        /* <DEDUP_REMOVED lines=18> */
.L_x_13:
        /* <DEDUP_REMOVED lines=14> */
[----:B--2---:R-:W-:Y:S04]  /*03d0*/  STS [R2+UR7], R21 ;  /* 0x0000001502007988 */ /* 0x004fe80008000807 */
[----:B----4-:R-:W-:Y:S04]  /*03e0*/  STS [R2+UR7+0x80], R23 ;  /* 0x0000801702007988 */ /* 0x010fe80008000807 */
[----:B-----5:R-:W-:Y:S04]  /*03f0*/  STS [R2+UR7+0x100], R35 ;  /* 0x0001002302007988 */ /* 0x020fe80008000807 */
[----:B------:R-:W-:Y:S01]  /*0400*/  STS [R2+UR7+0x180], R37 ;  /* 0x0001802502007988 */ /* 0x000fe20008000807 */
[----:B------:R-:W-:Y:S06]  /*0410*/  BAR.SYNC.DEFER_BLOCKING 0x0 ;  /* 0x0000000000007b1d */ /* 0x000fec0000010000 */
[----:B------:R-:W-:Y:S04]  /*0420*/  LDS R22, [R25] ;  /* 0x0000000019167984 */ /* 0x000fe80000000800 */
        /* <DEDUP_REMOVED lines=198> */
.L_x_12:
        /* <DEDUP_REMOVED lines=28> */
.L_x_14:
        /* <DEDUP_REMOVED lines=11> */
.L_x_19:


//--------------------- .nv.shared._Z19mysgemm_v5_ano2_proiiifPKfS0_fPf --------------------------
	.section	.nv.shared._Z19mysgemm_v5_ano2_proiiifPKfS0_fPf,"aw",@nobits
	.sectionflags	@""
	.align	4
.nv.shared._Z19mysgemm_v5_ano2_proiiifPKfS0_fPf:
	.zero		9216


//--------------------- .nv.shared.reserved.0     --------------------------
	.section	.nv.shared.reserved.0,"aw",@nobits
	.weak		__nv_reservedSMEM_offset_0_alias
	.size		__nv_reservedSMEM_offset_0_alias, 0, 64
	.other		__nv_reservedSMEM_offset_0_alias,@"STO_CUDA_RESERVED_SHARED STV_DEFAULT"
__nv_reservedSMEM_offset_0_alias:
	.zero		0
	.zero		64


//--------------------- .nv.shared._Z18mysgemm_v5_ano_proiiifPKfS0_fPf --------------------------
	.section	.nv.shared._Z18mysgemm_v5_ano_proiiifPKfS0_fPf,"aw",@nobits
	.sectionflags	@""
	.align	4
.nv.shared._Z18mysgemm_v5_ano_proiiifPKfS0_fPf:
	.zero		9344


//--------------------- .nv.shared._Z15mysgemm_v5_ano2iiifPKfS0_fPf --------------------------
	.section	.nv.shared._Z15mysgemm_v5_ano2iiifPKfS0_fPf,"aw",@nobits
	.sectionflags	@""
	.align	4
.nv.shared._Z15mysgemm_v5_ano2iiifPKfS0_fPf:
	.zero		9344


//--------------------- .nv.shared._Z14mysgemm_v5_anoiiifPKfS0_fPf --------------------------
	.section	.nv.shared._Z14mysgemm_v5_anoiiifPKfS0_fPf,"aw",@nobits
	.sectionflags	@""
	.align	4
.nv.shared._Z14mysgemm_v5_anoiiifPKfS0_fPf:
	.zero		9344


//--------------------- .nv.shared._Z10mysgemm_v5iiifPKfS0_fPf --------------------------
	.section	.nv.shared._Z10mysgemm_v5iiifPKfS0_fPf,"aw",@nobits
	.sectionflags	@""
	.align	4
.nv.shared._Z10mysgemm_v5iiifPKfS0_fPf:
	.zero		9216


//--------------------- .nv.constant0._Z19mysgemm_v5_ano2_proiiifPKfS0_fPf --------------------------
	.section	.nv.constant0._Z19mysgemm_v5_ano2_proiiifPKfS0_fPf,"a",@progbits
	.sectionflags	@""
	.align	4
.nv.constant0._Z19mysgemm_v5_ano2_proiiifPKfS0_fPf:
	.zero		944


//--------------------- .nv.constant0._Z18mysgemm_v5_ano_proiiifPKfS0_fPf --------------------------
	.section	.nv.constant0._Z18mysgemm_v5_ano_proiiifPKfS0_fPf,"a",@progbits
	.sectionflags	@""
	.align	4
.nv.constant0._Z18mysgemm_v5_ano_proiiifPKfS0_fPf:
	.zero		944


//--------------------- .nv.constant0._Z15mysgemm_v5_ano2iiifPKfS0_fPf --------------------------
	.section	.nv.constant0._Z15mysgemm_v5_ano2iiifPKfS0_fPf,"a",@progbits
	.sectionflags	@""
	.align	4
.nv.constant0._Z15mysgemm_v5_ano2iiifPKfS0_fPf:
	.zero		944


//--------------------- .nv.constant0._Z14mysgemm_v5_anoiiifPKfS0_fPf --------------------------
	.section	.nv.constant0._Z14mysgemm_v5_anoiiifPKfS0_fPf,"a",@progbits
	.sectionflags	@""
	.align	4
.nv.constant0._Z14mysgemm_v5_anoiiifPKfS0_fPf:
	.zero		944


//--------------------- .nv.constant0._Z10mysgemm_v5iiifPKfS0_fPf --------------------------
	.section	.nv.constant0._Z10mysgemm_v5iiifPKfS0_fPf,"a",@progbits
	.sectionflags	@""
	.align	4
.nv.constant0._Z10mysgemm_v5iiifPKfS0_fPf:
	.zero		944


//--------------------- SYMBOLS --------------------------

	.type		.nv.reservedSmem.offset0,@object
	.size		.nv.reservedSmem.offset0,0x4
	.type		.nv.reservedSmem.cap,@object
	.size		.nv.reservedSmem.cap,0x4
